	.target	sm_90a

	.elftype	@"ET_EXEC"


//--------------------- .note.nv.tkinfo           --------------------------
	.section	.note.nv.tkinfo,"",@"SHT_NOTE"
	.sectionflags	@"SHF_NOTE_NV_TKINFO"
	.tkinfo
        /*0018*/ 	.word	0x00000002
        /*0030*/ 	.string	""
        /*0030*/ 	.string	"ptxas"
        /*0030*/ 	.string	"Cuda compilation tools, release 13.0, V13.0.88"
        /*0030*/ 	.string	"Build cuda_13.0.r13.0/compiler.36424714_0"
        /*0030*/ 	.string	"-arch sm_90a -m 64 "



//--------------------- .note.nv.cuinfo           --------------------------
	.section	.note.nv.cuinfo,"",@"SHT_NOTE"
	.sectionflags	@"SHF_NOTE_NV_CUINFO"
        /*0018*/ 	.short	0x0002
        /*001a*/ 	.short	0x005a
        /*001c*/ 	.short	0x0082
	.zero		2


//--------------------- .nv.info                  --------------------------
	.section	.nv.info,"",@"SHT_CUDA_INFO"
	.align	4


	//----- nvinfo : EIATTR_REGCOUNT
	.align		4
        /*0000*/ 	.byte	0x04, 0x2f
        /*0002*/ 	.short	(.L_15 - .L_14)
	.align		4
.L_14:
        /*0004*/ 	.word	index@(_ZN7cutlass13device_kernelINS_4gemm6kernel13GemmUniversalIN4cute5tupleIJiiiiEEENS1_10collective13CollectiveMmaINS1_34MainloopSm90TmaGmmaWarpSpecializedILi3ENS5_IJNS4_1CILi4EEESB_NSA_ILi1EEEEEENS1_32KernelTmaWarpSpecializedPingpongEEENS5_IJNSA_ILi64EEESG_NSA_ILi128EEEEEEfNS5_IJlSC_lEEEfSJ_NS4_8TiledMMAINS4_8MMA_AtomIJNS4_4SM904GMMA29MMA_64x64x8_F32TF32TF32_SS_TNILNSN_7ScaleInE1ELSP_1EEEEEENS4_6LayoutINS5_IJSC_SC_SC_EEENS5_IJNSA_ILi0EEESU_SU_EEEEENS5_IJNS4_10UnderscoreESX_SX_EEEEENS4_23SM90_TMA_LOAD_MULTICASTENS4_14ComposedLayoutINS4_7SwizzleILi3ELi4ELi3EEENS4_18smem_ptr_flag_bitsILi32EEENSS_INS5_IJNSA_ILi8EEENSA_ILi32EEEEEENS5_IJS17_SC_EEEEEEEvNS4_8identityES10_S1B_vS1C_EENS_8epilogue10collective6detail29Sm90TmaWarpSpecializedAdapterINS1F_15DefaultEpilogueIfSJ_SJ_NS1E_6thread17LinearCombinationIfLi1EffLNS1J_9ScaleType4KindE0ELNS_15FloatRoundStyleE2EfEENS1_15EpilogueDefaultEEEEEvvEEEEvNT_6ParamsE)
        /*0008*/ 	.word	0x000000a8


	//----- nvinfo : EIATTR_FRAME_SIZE
	.align		4
.L_15:
        /*000c*/ 	.byte	0x04, 0x11
        /*000e*/ 	.short	(.L_17 - .L_16)
	.align		4
.L_16:
        /*0010*/ 	.word	index@(_ZN7cutlass13device_kernelINS_4gemm6kernel13GemmUniversalIN4cute5tupleIJiiiiEEENS1_10collective13CollectiveMmaINS1_34MainloopSm90TmaGmmaWarpSpecializedILi3ENS5_IJNS4_1CILi4EEESB_NSA_ILi1EEEEEENS1_32KernelTmaWarpSpecializedPingpongEEENS5_IJNSA_ILi64EEESG_NSA_ILi128EEEEEEfNS5_IJlSC_lEEEfSJ_NS4_8TiledMMAINS4_8MMA_AtomIJNS4_4SM904GMMA29MMA_64x64x8_F32TF32TF32_SS_TNILNSN_7ScaleInE1ELSP_1EEEEEENS4_6LayoutINS5_IJSC_SC_SC_EEENS5_IJNSA_ILi0EEESU_SU_EEEEENS5_IJNS4_10UnderscoreESX_SX_EEEEENS4_23SM90_TMA_LOAD_MULTICASTENS4_14ComposedLayoutINS4_7SwizzleILi3ELi4ELi3EEENS4_18smem_ptr_flag_bitsILi32EEENSS_INS5_IJNSA_ILi8EEENSA_ILi32EEEEEENS5_IJS17_SC_EEEEEEEvNS4_8identityES10_S1B_vS1C_EENS_8epilogue10collective6detail29Sm90TmaWarpSpecializedAdapterINS1F_15DefaultEpilogueIfSJ_SJ_NS1E_6thread17LinearCombinationIfLi1EffLNS1J_9ScaleType4KindE0ELNS_15FloatRoundStyleE2EfEENS1_15EpilogueDefaultEEEEEvvEEEEvNT_6ParamsE)
        /*0014*/ 	.word	0x00000008


	//----- nvinfo : EIATTR_MIN_STACK_SIZE
	.align		4
.L_17:
        /*0018*/ 	.byte	0x04, 0x12
        /*001a*/ 	.short	(.L_19 - .L_18)
	.align		4
.L_18:
        /*001c*/ 	.word	index@(_ZN7cutlass13device_kernelINS_4gemm6kernel13GemmUniversalIN4cute5tupleIJiiiiEEENS1_10collective13CollectiveMmaINS1_34MainloopSm90TmaGmmaWarpSpecializedILi3ENS5_IJNS4_1CILi4EEESB_NSA_ILi1EEEEEENS1_32KernelTmaWarpSpecializedPingpongEEENS5_IJNSA_ILi64EEESG_NSA_ILi128EEEEEEfNS5_IJlSC_lEEEfSJ_NS4_8TiledMMAINS4_8MMA_AtomIJNS4_4SM904GMMA29MMA_64x64x8_F32TF32TF32_SS_TNILNSN_7ScaleInE1ELSP_1EEEEEENS4_6LayoutINS5_IJSC_SC_SC_EEENS5_IJNSA_ILi0EEESU_SU_EEEEENS5_IJNS4_10UnderscoreESX_SX_EEEEENS4_23SM90_TMA_LOAD_MULTICASTENS4_14ComposedLayoutINS4_7SwizzleILi3ELi4ELi3EEENS4_18smem_ptr_flag_bitsILi32EEENSS_INS5_IJNSA_ILi8EEENSA_ILi32EEEEEENS5_IJS17_SC_EEEEEEEvNS4_8identityES10_S1B_vS1C_EENS_8epilogue10collective6detail29Sm90TmaWarpSpecializedAdapterINS1F_15DefaultEpilogueIfSJ_SJ_NS1E_6thread17LinearCombinationIfLi1EffLNS1J_9ScaleType4KindE0ELNS_15FloatRoundStyleE2EfEENS1_15EpilogueDefaultEEEEEvvEEEEvNT_6ParamsE)
        /*0020*/ 	.word	0x00000008
.L_19:


//--------------------- .nv.compat                --------------------------
	.section	.nv.compat,"",@"SHT_CUDA_COMPAT_INFO"
	.align	4
        /*0000*/ 	.byte	0x02, 0x09, 0x01, 0x00, 0x02, 0x02, 0x04, 0x00, 0x02, 0x05, 0x05, 0x00, 0x03, 0x07, 0x01, 0x01
        /*0010*/ 	.byte	0x02, 0x03, 0x01, 0x00, 0x02, 0x06, 0x01, 0x00, 0x04, 0x0b, 0x08, 0x00, 0x00, 0x00, 0x00, 0x00
        /*0020*/ 	.byte	0x00, 0x00, 0x00, 0x00


//--------------------- .nv.info._ZN7cutlass13device_kernelINS_4gemm6kernel13GemmUniversalIN4cute5tupleIJiiiiEEENS1_10collective13CollectiveMmaINS1_34MainloopSm90TmaGmmaWarpSpecializedILi3ENS5_IJNS4_1CILi4EEESB_NSA_ILi1EEEEEENS1_32KernelTmaWarpSpecializedPingpongEEENS5_IJNSA_ILi64EEESG_NSA_ILi128EEEEEEfNS5_IJlSC_lEEEfSJ_NS4_8TiledMMAINS4_8MMA_AtomIJNS4_4SM904GMMA29MMA_64x64x8_F32TF32TF32_SS_TNILNSN_7ScaleInE1ELSP_1EEEEEENS4_6LayoutINS5_IJSC_SC_SC_EEENS5_IJNSA_ILi0EEESU_SU_EEEEENS5_IJNS4_10UnderscoreESX_SX_EEEEENS4_23SM90_TMA_LOAD_MULTICASTENS4_14ComposedLayoutINS4_7SwizzleILi3ELi4ELi3EEENS4_18smem_ptr_flag_bitsILi32EEENSS_INS5_IJNSA_ILi8EEENSA_ILi32EEEEEENS5_IJS17_SC_EEEEEEEvNS4_8identityES10_S1B_vS1C_EENS_8epilogue10collective6detail29Sm90TmaWarpSpecializedAdapterINS1F_15DefaultEpilogueIfSJ_SJ_NS1E_6thread17LinearCombinationIfLi1EffLNS1J_9ScaleType4KindE0ELNS_15FloatRoundStyleE2EfEENS1_15EpilogueDefaultEEEEEvvEEEEvNT_6ParamsE --------------------------
	.section	.nv.info._ZN7cutlass13device_kernelINS_4gemm6kernel13GemmUniversalIN4cute5tupleIJiiiiEEENS1_10collective13CollectiveMmaINS1_34MainloopSm90TmaGmmaWarpSpecializedILi3ENS5_IJNS4_1CILi4EEESB_NSA_ILi1EEEEEENS1_32KernelTmaWarpSpecializedPingpongEEENS5_IJNSA_ILi64EEESG_NSA_ILi128EEEEEEfNS5_IJlSC_lEEEfSJ_NS4_8TiledMMAINS4_8MMA_AtomIJNS4_4SM904GMMA29MMA_64x64x8_F32TF32TF32_SS_TNILNSN_7ScaleInE1ELSP_1EEEEEENS4_6LayoutINS5_IJSC_SC_SC_EEENS5_IJNSA_ILi0EEESU_SU_EEEEENS5_IJNS4_10UnderscoreESX_SX_EEEEENS4_23SM90_TMA_LOAD_MULTICASTENS4_14ComposedLayoutINS4_7SwizzleILi3ELi4ELi3EEENS4_18smem_ptr_flag_bitsILi32EEENSS_INS5_IJNSA_ILi8EEENSA_ILi32EEEEEENS5_IJS17_SC_EEEEEEEvNS4_8identityES10_S1B_vS1C_EENS_8epilogue10collective6detail29Sm90TmaWarpSpecializedAdapterINS1F_15DefaultEpilogueIfSJ_SJ_NS1E_6thread17LinearCombinationIfLi1EffLNS1J_9ScaleType4KindE0ELNS_15FloatRoundStyleE2EfEENS1_15EpilogueDefaultEEEEEvvEEEEvNT_6ParamsE,"",@"SHT_CUDA_INFO"
	.sectionflags	@""
	.align	4


	//----- nvinfo : EIATTR_CUDA_API_VERSION
	.align		4
        /*0000*/ 	.byte	0x04, 0x37
        /*0002*/ 	.short	(.L_21 - .L_20)
.L_20:
        /*0004*/ 	.word	0x00000082


	//----- nvinfo : EIATTR_KPARAM_INFO
	.align		4
.L_21:
        /*0008*/ 	.byte	0x04, 0x17
        /*000a*/ 	.short	(.L_23 - .L_22)
.L_22:
        /*000c*/ 	.word	0x00000000
        /*0010*/ 	.short	0x0000
        /*0012*/ 	.short	0x0070
        /*0014*/ 	.byte	0x00, 0xf0, 0x01, 0x10


	//----- nvinfo : EIATTR_SPARSE_MMA_MASK
	.align		4
.L_23:
        /*0018*/ 	.byte	0x03, 0x50
        /*001a*/ 	.short	0x0000


	//----- nvinfo : EIATTR_MAXREG_COUNT
	.align		4
        /*001c*/ 	.byte	0x03, 0x1b
        /*001e*/ 	.short	0x00a8


	//----- nvinfo : EIATTR_NUM_BARRIERS
	.align		4
        /*0020*/ 	.byte	0x02, 0x4c
        /*0022*/ 	.byte	0x01
	.zero		1


	//----- nvinfo : EIATTR_EXTERNS
	.align		4
        /*0024*/ 	.byte	0x04, 0x0f
        /*0026*/ 	.short	(.L_25 - .L_24)


	//   ....[0]....
	.align		4
.L_24:
        /*0028*/ 	.word	index@(__assertfail)


	//----- nvinfo : EIATTR_ANNOTATIONS
	.align		4
.L_25:
        /*002c*/ 	.byte	0x04, 0x55
        /*002e*/ 	.short	(.L_27 - .L_26)


	//   ....[0]....
.L_26:
        /*0030*/ 	.word	0x00000001
        /*0034*/ 	.byte	0xb0, 0x0d, 0x00, 0x00, 0x01, 0x00, 0x00, 0x00, 0x60, 0x14, 0x00, 0x00, 0x01, 0x00, 0x00, 0x00
        /*0044*/ 	.byte	0xc0, 0x49, 0x00, 0x00, 0x01, 0x00, 0x00, 0x00, 0x50, 0x59, 0x00, 0x00


	//----- nvinfo : EIATTR_MERCURY_ISA_VERSION
	.align		4
.L_27:
        /*0050*/ 	.byte	0x03, 0x5f
        /*0052*/ 	.short	0x0101


	//----- nvinfo : EIATTR_INT_WARP_WIDE_INSTR_OFFSETS
	.align		4
        /*0054*/ 	.byte	0x04, 0x31
        /*0056*/ 	.short	(.L_29 - .L_28)


	//   ....[0]....
.L_28:
        /*0058*/ 	.word	0x000004e0


	//   ....[1]....
        /*005c*/ 	.word	0x00000580


	//   ....[2]....
        /*0060*/ 	.word	0x000005a0


	//   ....[3]....
        /*0064*/ 	.word	0x000005b0


	//   ....[4]....
        /*0068*/ 	.word	0x00000600


	//   ....[5]....
        /*006c*/ 	.word	0x00000620


	//   ....[6]....
        /*0070*/ 	.word	0x00000770


	//   ....[7]....
        /*0074*/ 	.word	0x000007b0


	//   ....[8]....
        /*0078*/ 	.word	0x00002ba0


	//----- nvinfo : EIATTR_COOP_GROUP_MASK_REGIDS
	.align		4
.L_29:
        /*007c*/ 	.byte	0x04, 0x29
        /*007e*/ 	.short	(.L_31 - .L_30)


	//   ....[0]....
.L_30:
        /*0080*/ 	.word	0xffffffff


	//   ....[1]....
        /*0084*/ 	.word	0xffffffff


	//   ....[2]....
        /*0088*/ 	.word	0xffffffff


	//   ....[3]....
        /*008c*/ 	.word	0xffffffff


	//   ....[4]....
        /*0090*/ 	.word	0xffffffff


	//   ....[5]....
        /*0094*/ 	.word	0xffffffff


	//   ....[6]....
        /*0098*/ 	.word	0xffffffff


	//----- nvinfo : EIATTR_COOP_GROUP_INSTR_OFFSETS
	.align		4
.L_31:
        /*009c*/ 	.byte	0x04, 0x28
        /*009e*/ 	.short	(.L_33 - .L_32)


	//   ....[0]....
.L_32:
        /*00a0*/ 	.word	0x00000070


	//   ....[1]....
        /*00a4*/ 	.word	0x00000080


	//   ....[2]....
        /*00a8*/ 	.word	0x00000140


	//   ....[3]....
        /*00ac*/ 	.word	0x000002b0


	//   ....[4]....
        /*00b0*/ 	.word	0x000002f0


	//   ....[5]....
        /*00b4*/ 	.word	0x00000330


	//   ....[6]....
        /*00b8*/ 	.word	0x00000960


	//----- nvinfo : EIATTR_REG_RECONFIG
	.align		4
.L_33:
        /*00bc*/ 	.byte	0x01, 0x54
	.zero		2


	//----- nvinfo : EIATTR_SYSCALL_OFFSETS
	.align		4
        /*00c0*/ 	.byte	0x04, 0x46
        /*00c2*/ 	.short	(.L_35 - .L_34)


	//   ....[0]....
.L_34:
        /*00c4*/ 	.word	0x00001950


	//----- nvinfo : EIATTR_MBARRIER_INSTR_OFFSETS
	.align		4
.L_35:
        /*00c8*/ 	.byte	0x04, 0x39
        /*00ca*/ 	.short	(.L_37 - .L_36)


	//   ....[0]....
.L_36:
        /*00cc*/ 	.word	0x00000240
        /*00d0*/ 	.word	0x000000ff
        /*00d4*/ 	.word	0x00000000
        /*00d8*/ 	.short	0x0100
        /*00da*/ 	.byte	0x08
	.zero		1


	//   ....[1]....
        /*00dc*/ 	.word	0x00000250
        /*00e0*/ 	.word	0x000000ff
        /*00e4*/ 	.word	0x00000018
        /*00e8*/ 	.short	0x0100
        /*00ea*/ 	.byte	0x08
	.zero		1


	//   ....[2]....
        /*00ec*/ 	.word	0x00000260
        /*00f0*/ 	.word	0x000000ff
        /*00f4*/ 	.word	0x00000008
        /*00f8*/ 	.short	0x0100
        /*00fa*/ 	.byte	0x08
	.zero		1


	//   ....[3]....
        /*00fc*/ 	.word	0x00000270
        /*0100*/ 	.word	0x000000ff
        /*0104*/ 	.word	0x00000020
        /*0108*/ 	.short	0x0100
        /*010a*/ 	.byte	0x08
	.zero		1


	//   ....[4]....
        /*010c*/ 	.word	0x00000280
        /*0110*/ 	.word	0x000000ff
        /*0114*/ 	.word	0x00000010
        /*0118*/ 	.short	0x0100
        /*011a*/ 	.byte	0x08
	.zero		1


	//   ....[5]....
        /*011c*/ 	.word	0x00000290
        /*0120*/ 	.word	0x000000ff
        /*0124*/ 	.word	0x00000028
        /*0128*/ 	.short	0x0100
        /*012a*/ 	.byte	0x08
	.zero		1


	//   ....[6]....
        /*012c*/ 	.word	0x000007e0
        /*0130*/ 	.word	0x000000ff
        /*0134*/ 	.word	0x00000060
        /*0138*/ 	.short	0x0100
        /*013a*/ 	.byte	0x08
	.zero		1


	//   ....[7]....
        /*013c*/ 	.word	0x00000880
        /*0140*/ 	.word	0x000000ff
        /*0144*/ 	.word	0x00000068
        /*0148*/ 	.short	0x0100
        /*014a*/ 	.byte	0x08
	.zero		1


	//   ....[8]....
        /*014c*/ 	.word	0x000008e0
        /*0150*/ 	.word	0x000000ff
        /*0154*/ 	.word	0x00000040
        /*0158*/ 	.short	0x0100
        /*015a*/ 	.byte	0x09
	.zero		1


	//   ....[9]....
        /*015c*/ 	.word	0x000008f0
        /*0160*/ 	.word	0x000000ff
        /*0164*/ 	.word	0x00000048
        /*0168*/ 	.short	0x0100
        /*016a*/ 	.byte	0x09
	.zero		1


	//   ....[10]....
        /*016c*/ 	.word	0x00000900
        /*0170*/ 	.word	0x000000ff
        /*0174*/ 	.word	0x00000050
        /*0178*/ 	.short	0x0100
        /*017a*/ 	.byte	0x09
	.zero		1


	//   ....[11]....
        /*017c*/ 	.word	0x00000910
        /*0180*/ 	.word	0x000000ff
        /*0184*/ 	.word	0x00000058
        /*0188*/ 	.short	0x0100
        /*018a*/ 	.byte	0x09
	.zero		1


	//   ....[12]....
        /*018c*/ 	.word	0x00001810
        /*0190*/ 	.word	0x000000ff
        /*0194*/ 	.word	0xfffffff8
        /*0198*/ 	.short	0x010a
        /*019a*/ 	.byte	0x2b
	.zero		1


	//   ....[13]....
        /*019c*/ 	.word	0x000019d0
        /*01a0*/ 	.word	0x00000003
        /*01a4*/ 	.word	0x00000000
        /*01a8*/ 	.short	0x010a
        /*01aa*/ 	.byte	0x3f
	.zero		1


	//   ....[14]....
        /*01ac*/ 	.word	0x00001a10
        /*01b0*/ 	.word	0x00000003
        /*01b4*/ 	.word	0x00000000
        /*01b8*/ 	.short	0x010a
        /*01ba*/ 	.byte	0x3f
	.zero		1


	//   ....[15]....
        /*01bc*/ 	.word	0x00002250
        /*01c0*/ 	.word	0x000000ff
        /*01c4*/ 	.word	0x00000000
        /*01c8*/ 	.short	0x010a
        /*01ca*/ 	.byte	0x05
	.zero		1


	//   ....[16]....
        /*01cc*/ 	.word	0x00002290
        /*01d0*/ 	.word	0x000000ff
        /*01d4*/ 	.word	0x00000000
        /*01d8*/ 	.short	0x010a
        /*01da*/ 	.byte	0x05
	.zero		1


	//   ....[17]....
        /*01dc*/ 	.word	0x00002a30
        /*01e0*/ 	.word	0x00000005
        /*01e4*/ 	.word	0x00000000
        /*01e8*/ 	.short	0x0101
        /*01ea*/ 	.byte	0x3f
	.zero		1


	//   ....[18]....
        /*01ec*/ 	.word	0x00002b40
        /*01f0*/ 	.word	0x00000003
        /*01f4*/ 	.word	0x00000000
        /*01f8*/ 	.short	0x0101
        /*01fa*/ 	.byte	0x29
	.zero		1


	//   ....[19]....
        /*01fc*/ 	.word	0x00002c40
        /*0200*/ 	.word	0x00000003
        /*0204*/ 	.word	0x00000000
        /*0208*/ 	.short	0x0101
        /*020a*/ 	.byte	0x3f
	.zero		1


	//   ....[20]....
        /*020c*/ 	.word	0x00002cc0
        /*0210*/ 	.word	0x000000ff
        /*0214*/ 	.word	0x00000008
        /*0218*/ 	.short	0x010a
        /*021a*/ 	.byte	0x2b
	.zero		1


	//   ....[21]....
        /*021c*/ 	.word	0x00004a00
        /*0220*/ 	.word	0x00000000
        /*0224*/ 	.word	0x00000000
        /*0228*/ 	.short	0x0101
        /*022a*/ 	.byte	0x29
	.zero		1


	//   ....[22]....
        /*022c*/ 	.word	0x00005450
        /*0230*/ 	.word	0x0000000b
        /*0234*/ 	.word	0x00000018
        /*0238*/ 	.short	0x010a
        /*023a*/ 	.byte	0x3f
	.zero		1


	//   ....[23]....
        /*023c*/ 	.word	0x00005a80
        /*0240*/ 	.word	0x00000006
        /*0244*/ 	.word	0x00000068
        /*0248*/ 	.short	0x0101
        /*024a*/ 	.byte	0x3f
	.zero		1


	//   ....[24]....
        /*024c*/ 	.word	0x000061a0
        /*0250*/ 	.word	0x00000007
        /*0254*/ 	.word	0x00000000
        /*0258*/ 	.short	0x010a
        /*025a*/ 	.byte	0x3f
	.zero		1


	//   ....[25]....
        /*025c*/ 	.word	0x00006220
        /*0260*/ 	.word	0x00000004
        /*0264*/ 	.word	0x00000000
        /*0268*/ 	.short	0x010a
        /*026a*/ 	.byte	0x3f
	.zero		1


	//   ....[26]....
        /*026c*/ 	.word	0x000062b0
        /*0270*/ 	.word	0x00000005
        /*0274*/ 	.word	0x00000000
        /*0278*/ 	.short	0x010a
        /*027a*/ 	.byte	0x3f
	.zero		1


	//   ....[27]....
        /*027c*/ 	.word	0x00006320
        /*0280*/ 	.word	0x00000003
        /*0284*/ 	.word	0xfffffff8
        /*0288*/ 	.short	0x010a
        /*028a*/ 	.byte	0x3f
	.zero		1


	//   ....[28]....
        /*028c*/ 	.word	0x00006370
        /*0290*/ 	.word	0x00000003
        /*0294*/ 	.word	0x00000000
        /*0298*/ 	.short	0x010a
        /*029a*/ 	.byte	0x3f
	.zero		1


	//   ....[29]....
        /*029c*/ 	.word	0x000063d0
        /*02a0*/ 	.word	0x00000005
        /*02a4*/ 	.word	0x00000000
        /*02a8*/ 	.short	0x010a
        /*02aa*/ 	.byte	0x3f
	.zero		1


	//   ....[30]....
        /*02ac*/ 	.word	0x00006430
        /*02b0*/ 	.word	0x00000003
        /*02b4*/ 	.word	0x00000008
        /*02b8*/ 	.short	0x010a
        /*02ba*/ 	.byte	0x3f
	.zero		1


	//   ....[31]....
        /*02bc*/ 	.word	0x00006500
        /*02c0*/ 	.word	0x0000000b
        /*02c4*/ 	.word	0x00000018
        /*02c8*/ 	.short	0x010a
        /*02ca*/ 	.byte	0x3f
	.zero		1


	//   ....[32]....
        /*02cc*/ 	.word	0x000065d0
        /*02d0*/ 	.word	0x00000007
        /*02d4*/ 	.word	0x00000000
        /*02d8*/ 	.short	0x010a
        /*02da*/ 	.byte	0x3f
	.zero		1


	//   ....[33]....
        /*02dc*/ 	.word	0x00006620
        /*02e0*/ 	.word	0x00000004
        /*02e4*/ 	.word	0x00000000
        /*02e8*/ 	.short	0x010a
        /*02ea*/ 	.byte	0x3f
	.zero		1


	//----- nvinfo : EIATTR_NUM_MBARRIERS
	.align		4
.L_37:
        /*02ec*/ 	.byte	0x03, 0x38
        /*02ee*/ 	.short	0x000c


	//----- nvinfo : EIATTR_EXIT_INSTR_OFFSETS
	.align		4
        /*02f0*/ 	.byte	0x04, 0x1c
        /*02f2*/ 	.short	(.L_39 - .L_38)


	//   ....[0]....
.L_38:
        /*02f4*/ 	.word	0x000013f0


	//   ....[1]....
        /*02f8*/ 	.word	0x00001450


	//   ....[2]....
        /*02fc*/ 	.word	0x00005020


	//   ....[3]....
        /*0300*/ 	.word	0x00005050


	//   ....[4]....
        /*0304*/ 	.word	0x00006300


	//----- nvinfo : EIATTR_MAX_THREADS
	.align		4
.L_39:
        /*0308*/ 	.byte	0x04, 0x05
        /*030a*/ 	.short	(.L_41 - .L_40)
.L_40:
        /*030c*/ 	.word	0x00000180
        /*0310*/ 	.word	0x00000001
        /*0314*/ 	.word	0x00000001


	//----- nvinfo : EIATTR_CRS_STACK_SIZE
	.align		4
.L_41:
        /*0318*/ 	.byte	0x04, 0x1e
        /*031a*/ 	.short	(.L_43 - .L_42)
.L_42:
        /*031c*/ 	.word	0x00000000


	//----- nvinfo : EIATTR_CBANK_PARAM_SIZE
	.align		4
.L_43:
        /*0320*/ 	.byte	0x03, 0x19
        /*0322*/ 	.short	0x0470


	//----- nvinfo : EIATTR_PARAM_CBANK
	.align		4
        /*0324*/ 	.byte	0x04, 0x0a
        /*0326*/ 	.short	(.L_45 - .L_44)
	.align		4
.L_44:
        /*0328*/ 	.word	index@(.nv.constant0._ZN7cutlass13device_kernelINS_4gemm6kernel13GemmUniversalIN4cute5tupleIJiiiiEEENS1_10collective13CollectiveMmaINS1_34MainloopSm90TmaGmmaWarpSpecializedILi3ENS5_IJNS4_1CILi4EEESB_NSA_ILi1EEEEEENS1_32KernelTmaWarpSpecializedPingpongEEENS5_IJNSA_ILi64EEESG_NSA_ILi128EEEEEEfNS5_IJlSC_lEEEfSJ_NS4_8TiledMMAINS4_8MMA_AtomIJNS4_4SM904GMMA29MMA_64x64x8_F32TF32TF32_SS_TNILNSN_7ScaleInE1ELSP_1EEEEEENS4_6LayoutINS5_IJSC_SC_SC_EEENS5_IJNSA_ILi0EEESU_SU_EEEEENS5_IJNS4_10UnderscoreESX_SX_EEEEENS4_23SM90_TMA_LOAD_MULTICASTENS4_14ComposedLayoutINS4_7SwizzleILi3ELi4ELi3EEENS4_18smem_ptr_flag_bitsILi32EEENSS_INS5_IJNSA_ILi8EEENSA_ILi32EEEEEENS5_IJS17_SC_EEEEEEEvNS4_8identityES10_S1B_vS1C_EENS_8epilogue10collective6detail29Sm90TmaWarpSpecializedAdapterINS1F_15DefaultEpilogueIfSJ_SJ_NS1E_6thread17LinearCombinationIfLi1EffLNS1J_9ScaleType4KindE0ELNS_15FloatRoundStyleE2EfEENS1_15EpilogueDefaultEEEEEvvEEEEvNT_6ParamsE)
        /*032c*/ 	.short	0x0210
        /*032e*/ 	.short	0x0470


	//----- nvinfo : EIATTR_SW_WAR
	.align		4
.L_45:
        /*0330*/ 	.byte	0x04, 0x36
        /*0332*/ 	.short	(.L_47 - .L_46)
.L_46:
        /*0334*/ 	.word	0x00000008
.L_47:


//--------------------- .nv.callgraph             --------------------------
	.section	.nv.callgraph,"",@"SHT_CUDA_CALLGRAPH"
	.align	4
	.sectionentsize	8
	.align		4
        /*0000*/ 	.word	0x00000000
	.align		4
        /*0004*/ 	.word	0xffffffff
	.align		4
        /*0008*/ 	.word	index@(_ZN7cutlass13device_kernelINS_4gemm6kernel13GemmUniversalIN4cute5tupleIJiiiiEEENS1_10collective13CollectiveMmaINS1_34MainloopSm90TmaGmmaWarpSpecializedILi3ENS5_IJNS4_1CILi4EEESB_NSA_ILi1EEEEEENS1_32KernelTmaWarpSpecializedPingpongEEENS5_IJNSA_ILi64EEESG_NSA_ILi128EEEEEEfNS5_IJlSC_lEEEfSJ_NS4_8TiledMMAINS4_8MMA_AtomIJNS4_4SM904GMMA29MMA_64x64x8_F32TF32TF32_SS_TNILNSN_7ScaleInE1ELSP_1EEEEEENS4_6LayoutINS5_IJSC_SC_SC_EEENS5_IJNSA_ILi0EEESU_SU_EEEEENS5_IJNS4_10UnderscoreESX_SX_EEEEENS4_23SM90_TMA_LOAD_MULTICASTENS4_14ComposedLayoutINS4_7SwizzleILi3ELi4ELi3EEENS4_18smem_ptr_flag_bitsILi32EEENSS_INS5_IJNSA_ILi8EEENSA_ILi32EEEEEENS5_IJS17_SC_EEEEEEEvNS4_8identityES10_S1B_vS1C_EENS_8epilogue10collective6detail29Sm90TmaWarpSpecializedAdapterINS1F_15DefaultEpilogueIfSJ_SJ_NS1E_6thread17LinearCombinationIfLi1EffLNS1J_9ScaleType4KindE0ELNS_15FloatRoundStyleE2EfEENS1_15EpilogueDefaultEEEEEvvEEEEvNT_6ParamsE)
	.align		4
        /*000c*/ 	.word	index@(__assertfail)
	.align		4
        /*0010*/ 	.word	0x00000000
	.align		4
        /*0014*/ 	.word	0xfffffffe
	.align		4
        /*0018*/ 	.word	0x00000000
	.align		4
        /*001c*/ 	.word	0xfffffffd
	.align		4
        /*0020*/ 	.word	0x00000000
	.align		4
        /*0024*/ 	.word	0xfffffffc


//--------------------- .nv.constant4             --------------------------
	.section	.nv.constant4,"a",@progbits
	.align	8
	.align		8
.nv.constant4:
        /*0000*/ 	.dword	__assertfail
	.align		8
        /*0008*/ 	.dword	__unnamed_1
	.align		8
        /*0010*/ 	.dword	_ZN40_INTERNAL_48a7f8df_4_k_cu_842006e1_175254cuda3std3__45__cpo5beginE
	.align		8
        /*0018*/ 	.dword	_ZN40_INTERNAL_48a7f8df_4_k_cu_842006e1_175254cuda3std3__45__cpo3endE
	.align		8
        /*0020*/ 	.dword	_ZN40_INTERNAL_48a7f8df_4_k_cu_842006e1_175254cuda3std3__45__cpo6cbeginE
	.align		8
        /*0028*/ 	.dword	_ZN40_INTERNAL_48a7f8df_4_k_cu_842006e1_175254cuda3std3__45__cpo4cendE
	.align		8
        /*0030*/ 	.dword	_ZN40_INTERNAL_48a7f8df_4_k_cu_842006e1_175254cuda3std3__442_GLOBAL__N__48a7f8df_4_k_cu_842006e1_175256ignoreE
	.align		8
        /*0038*/ 	.dword	_ZN40_INTERNAL_48a7f8df_4_k_cu_842006e1_175254cuda3std3__419piecewise_constructE
	.align		8
        /*0040*/ 	.dword	_ZN40_INTERNAL_48a7f8df_4_k_cu_842006e1_175254cuda3std3__48in_placeE
	.align		8
        /*0048*/ 	.dword	_ZN40_INTERNAL_48a7f8df_4_k_cu_842006e1_175254cuda3std6ranges3__45__cpo4swapE
	.align		8
        /*0050*/ 	.dword	_ZN40_INTERNAL_48a7f8df_4_k_cu_842006e1_175254cuda3std6ranges3__45__cpo9iter_moveE
	.align		8
        /*0058*/ 	.dword	_ZN40_INTERNAL_48a7f8df_4_k_cu_842006e1_175254cute7productE
	.align		8
        /*0060*/ 	.dword	_ZN40_INTERNAL_48a7f8df_4_k_cu_842006e1_175254cute1_E
	.align		8
        /*0068*/ 	.dword	$str$22
	.align		8
        /*0070*/ 	.dword	$str$23


//--------------------- .text._ZN7cutlass13device_kernelINS_4gemm6kernel13GemmUniversalIN4cute5tupleIJiiiiEEENS1_10collective13CollectiveMmaINS1_34MainloopSm90TmaGmmaWarpSpecializedILi3ENS5_IJNS4_1CILi4EEESB_NSA_ILi1EEEEEENS1_32KernelTmaWarpSpecializedPingpongEEENS5_IJNSA_ILi64EEESG_NSA_ILi128EEEEEEfNS5_IJlSC_lEEEfSJ_NS4_8TiledMMAINS4_8MMA_AtomIJNS4_4SM904GMMA29MMA_64x64x8_F32TF32TF32_SS_TNILNSN_7ScaleInE1ELSP_1EEEEEENS4_6LayoutINS5_IJSC_SC_SC_EEENS5_IJNSA_ILi0EEESU_SU_EEEEENS5_IJNS4_10UnderscoreESX_SX_EEEEENS4_23SM90_TMA_LOAD_MULTICASTENS4_14ComposedLayoutINS4_7SwizzleILi3ELi4ELi3EEENS4_18smem_ptr_flag_bitsILi32EEENSS_INS5_IJNSA_ILi8EEENSA_ILi32EEEEEENS5_IJS17_SC_EEEEEEEvNS4_8identityES10_S1B_vS1C_EENS_8epilogue10collective6detail29Sm90TmaWarpSpecializedAdapterINS1F_15DefaultEpilogueIfSJ_SJ_NS1E_6thread17LinearCombinationIfLi1EffLNS1J_9ScaleType4KindE0ELNS_15FloatRoundStyleE2EfEENS1_15EpilogueDefaultEEEEEvvEEEEvNT_6ParamsE --------------------------
	.section	.text._ZN7cutlass13device_kernelINS_4gemm6kernel13GemmUniversalIN4cute5tupleIJiiiiEEENS1_10collective13CollectiveMmaINS1_34MainloopSm90TmaGmmaWarpSpecializedILi3ENS5_IJNS4_1CILi4EEESB_NSA_ILi1EEEEEENS1_32KernelTmaWarpSpecializedPingpongEEENS5_IJNSA_ILi64EEESG_NSA_ILi128EEEEEEfNS5_IJlSC_lEEEfSJ_NS4_8TiledMMAINS4_8MMA_AtomIJNS4_4SM904GMMA29MMA_64x64x8_F32TF32TF32_SS_TNILNSN_7ScaleInE1ELSP_1EEEEEENS4_6LayoutINS5_IJSC_SC_SC_EEENS5_IJNSA_ILi0EEESU_SU_EEEEENS5_IJNS4_10UnderscoreESX_SX_EEEEENS4_23SM90_TMA_LOAD_MULTICASTENS4_14ComposedLayoutINS4_7SwizzleILi3ELi4ELi3EEENS4_18smem_ptr_flag_bitsILi32EEENSS_INS5_IJNSA_ILi8EEENSA_ILi32EEEEEENS5_IJS17_SC_EEEEEEEvNS4_8identityES10_S1B_vS1C_EENS_8epilogue10collective6detail29Sm90TmaWarpSpecializedAdapterINS1F_15DefaultEpilogueIfSJ_SJ_NS1E_6thread17LinearCombinationIfLi1EffLNS1J_9ScaleType4KindE0ELNS_15FloatRoundStyleE2EfEENS1_15EpilogueDefaultEEEEEvvEEEEvNT_6ParamsE,"ax",@progbits
	.align	128
.text._ZN7cutlass13device_kernelINS_4gemm6kernel13GemmUniversalIN4cute5tupleIJiiiiEEENS1_10collective13CollectiveMmaINS1_34MainloopSm90TmaGmmaWarpSpecializedILi3ENS5_IJNS4_1CILi4EEESB_NSA_ILi1EEEEEENS1_32KernelTmaWarpSpecializedPingpongEEENS5_IJNSA_ILi64EEESG_NSA_ILi128EEEEEEfNS5_IJlSC_lEEEfSJ_NS4_8TiledMMAINS4_8MMA_AtomIJNS4_4SM904GMMA29MMA_64x64x8_F32TF32TF32_SS_TNILNSN_7ScaleInE1ELSP_1EEEEEENS4_6LayoutINS5_IJSC_SC_SC_EEENS5_IJNSA_ILi0EEESU_SU_EEEEENS5_IJNS4_10UnderscoreESX_SX_EEEEENS4_23SM90_TMA_LOAD_MULTICASTENS4_14ComposedLayoutINS4_7SwizzleILi3ELi4ELi3EEENS4_18smem_ptr_flag_bitsILi32EEENSS_INS5_IJNSA_ILi8EEENSA_ILi32EEEEEENS5_IJS17_SC_EEEEEEEvNS4_8identityES10_S1B_vS1C_EENS_8epilogue10collective6detail29Sm90TmaWarpSpecializedAdapterINS1F_15DefaultEpilogueIfSJ_SJ_NS1E_6thread17LinearCombinationIfLi1EffLNS1J_9ScaleType4KindE0ELNS_15FloatRoundStyleE2EfEENS1_15EpilogueDefaultEEEEEvvEEEEvNT_6ParamsE:
        .type           _ZN7cutlass13device_kernelINS_4gemm6kernel13GemmUniversalIN4cute5tupleIJiiiiEEENS1_10collective13CollectiveMmaINS1_34MainloopSm90TmaGmmaWarpSpecializedILi3ENS5_IJNS4_1CILi4EEESB_NSA_ILi1EEEEEENS1_32KernelTmaWarpSpecializedPingpongEEENS5_IJNSA_ILi64EEESG_NSA_ILi128EEEEEEfNS5_IJlSC_lEEEfSJ_NS4_8TiledMMAINS4_8MMA_AtomIJNS4_4SM904GMMA29MMA_64x64x8_F32TF32TF32_SS_TNILNSN_7ScaleInE1ELSP_1EEEEEENS4_6LayoutINS5_IJSC_SC_SC_EEENS5_IJNSA_ILi0EEESU_SU_EEEEENS5_IJNS4_10UnderscoreESX_SX_EEEEENS4_23SM90_TMA_LOAD_MULTICASTENS4_14ComposedLayoutINS4_7SwizzleILi3ELi4ELi3EEENS4_18smem_ptr_flag_bitsILi32EEENSS_INS5_IJNSA_ILi8EEENSA_ILi32EEEEEENS5_IJS17_SC_EEEEEEEvNS4_8identityES10_S1B_vS1C_EENS_8epilogue10collective6detail29Sm90TmaWarpSpecializedAdapterINS1F_15DefaultEpilogueIfSJ_SJ_NS1E_6thread17LinearCombinationIfLi1EffLNS1J_9ScaleType4KindE0ELNS_15FloatRoundStyleE2EfEENS1_15EpilogueDefaultEEEEEvvEEEEvNT_6ParamsE,@function
        .size           _ZN7cutlass13device_kernelINS_4gemm6kernel13GemmUniversalIN4cute5tupleIJiiiiEEENS1_10collective13CollectiveMmaINS1_34MainloopSm90TmaGmmaWarpSpecializedILi3ENS5_IJNS4_1CILi4EEESB_NSA_ILi1EEEEEENS1_32KernelTmaWarpSpecializedPingpongEEENS5_IJNSA_ILi64EEESG_NSA_ILi128EEEEEEfNS5_IJlSC_lEEEfSJ_NS4_8TiledMMAINS4_8MMA_AtomIJNS4_4SM904GMMA29MMA_64x64x8_F32TF32TF32_SS_TNILNSN_7ScaleInE1ELSP_1EEEEEENS4_6LayoutINS5_IJSC_SC_SC_EEENS5_IJNSA_ILi0EEESU_SU_EEEEENS5_IJNS4_10UnderscoreESX_SX_EEEEENS4_23SM90_TMA_LOAD_MULTICASTENS4_14ComposedLayoutINS4_7SwizzleILi3ELi4ELi3EEENS4_18smem_ptr_flag_bitsILi32EEENSS_INS5_IJNSA_ILi8EEENSA_ILi32EEEEEENS5_IJS17_SC_EEEEEEEvNS4_8identityES10_S1B_vS1C_EENS_8epilogue10collective6detail29Sm90TmaWarpSpecializedAdapterINS1F_15DefaultEpilogueIfSJ_SJ_NS1E_6thread17LinearCombinationIfLi1EffLNS1J_9ScaleType4KindE0ELNS_15FloatRoundStyleE2EfEENS1_15EpilogueDefaultEEEEEvvEEEEvNT_6ParamsE,(.L_x_135 - _ZN7cutlass13device_kernelINS_4gemm6kernel13GemmUniversalIN4cute5tupleIJiiiiEEENS1_10collective13CollectiveMmaINS1_34MainloopSm90TmaGmmaWarpSpecializedILi3ENS5_IJNS4_1CILi4EEESB_NSA_ILi1EEEEEENS1_32KernelTmaWarpSpecializedPingpongEEENS5_IJNSA_ILi64EEESG_NSA_ILi128EEEEEEfNS5_IJlSC_lEEEfSJ_NS4_8TiledMMAINS4_8MMA_AtomIJNS4_4SM904GMMA29MMA_64x64x8_F32TF32TF32_SS_TNILNSN_7ScaleInE1ELSP_1EEEEEENS4_6LayoutINS5_IJSC_SC_SC_EEENS5_IJNSA_ILi0EEESU_SU_EEEEENS5_IJNS4_10UnderscoreESX_SX_EEEEENS4_23SM90_TMA_LOAD_MULTICASTENS4_14ComposedLayoutINS4_7SwizzleILi3ELi4ELi3EEENS4_18smem_ptr_flag_bitsILi32EEENSS_INS5_IJNSA_ILi8EEENSA_ILi32EEEEEENS5_IJS17_SC_EEEEEEEvNS4_8identityES10_S1B_vS1C_EENS_8epilogue10collective6detail29Sm90TmaWarpSpecializedAdapterINS1F_15DefaultEpilogueIfSJ_SJ_NS1E_6thread17LinearCombinationIfLi1EffLNS1J_9ScaleType4KindE0ELNS_15FloatRoundStyleE2EfEENS1_15EpilogueDefaultEEEEEvvEEEEvNT_6ParamsE)
        .other          _ZN7cutlass13device_kernelINS_4gemm6kernel13GemmUniversalIN4cute5tupleIJiiiiEEENS1_10collective13CollectiveMmaINS1_34MainloopSm90TmaGmmaWarpSpecializedILi3ENS5_IJNS4_1CILi4EEESB_NSA_ILi1EEEEEENS1_32KernelTmaWarpSpecializedPingpongEEENS5_IJNSA_ILi64EEESG_NSA_ILi128EEEEEEfNS5_IJlSC_lEEEfSJ_NS4_8TiledMMAINS4_8MMA_AtomIJNS4_4SM904GMMA29MMA_64x64x8_F32TF32TF32_SS_TNILNSN_7ScaleInE1ELSP_1EEEEEENS4_6LayoutINS5_IJSC_SC_SC_EEENS5_IJNSA_ILi0EEESU_SU_EEEEENS5_IJNS4_10UnderscoreESX_SX_EEEEENS4_23SM90_TMA_LOAD_MULTICASTENS4_14ComposedLayoutINS4_7SwizzleILi3ELi4ELi3EEENS4_18smem_ptr_flag_bitsILi32EEENSS_INS5_IJNSA_ILi8EEENSA_ILi32EEEEEENS5_IJS17_SC_EEEEEEEvNS4_8identityES10_S1B_vS1C_EENS_8epilogue10collective6detail29Sm90TmaWarpSpecializedAdapterINS1F_15DefaultEpilogueIfSJ_SJ_NS1E_6thread17LinearCombinationIfLi1EffLNS1J_9ScaleType4KindE0ELNS_15FloatRoundStyleE2EfEENS1_15EpilogueDefaultEEEEEvvEEEEvNT_6ParamsE,@"STO_CUDA_ENTRY STV_DEFAULT"
_ZN7cutlass13device_kernelINS_4gemm6kernel13GemmUniversalIN4cute5tupleIJiiiiEEENS1_10collective13CollectiveMmaINS1_34MainloopSm90TmaGmmaWarpSpecializedILi3ENS5_IJNS4_1CILi4EEESB_NSA_ILi1EEEEEENS1_32KernelTmaWarpSpecializedPingpongEEENS5_IJNSA_ILi64EEESG_NSA_ILi128EEEEEEfNS5_IJlSC_lEEEfSJ_NS4_8TiledMMAINS4_8MMA_AtomIJNS4_4SM904GMMA29MMA_64x64x8_F32TF32TF32_SS_TNILNSN_7ScaleInE1ELSP_1EEEEEENS4_6LayoutINS5_IJSC_SC_SC_EEENS5_IJNSA_ILi0EEESU_SU_EEEEENS5_IJNS4_10UnderscoreESX_SX_EEEEENS4_23SM90_TMA_LOAD_MULTICASTENS4_14ComposedLayoutINS4_7SwizzleILi3ELi4ELi3EEENS4_18smem_ptr_flag_bitsILi32EEENSS_INS5_IJNSA_ILi8EEENSA_ILi32EEEEEENS5_IJS17_SC_EEEEEEEvNS4_8identityES10_S1B_vS1C_EENS_8epilogue10collective6detail29Sm90TmaWarpSpecializedAdapterINS1F_15DefaultEpilogueIfSJ_SJ_NS1E_6thread17LinearCombinationIfLi1EffLNS1J_9ScaleType4KindE0ELNS_15FloatRoundStyleE2EfEENS1_15EpilogueDefaultEEEEEvvEEEEvNT_6ParamsE:
[----:B------:R-:W0:Y:S02]  /*0000*/  LDC R1, c[0x0][0x28] ;  /* 0x00000a00ff017b82 */ /* 0x000e240000000800 */
[----:B0-----:R-:W-:Y:S01]  /*0010*/  VIADD R1, R1, 0xfffffff8 ;  /* 0xfffffff801017836 */ /* 0x001fe20000000000 */
[----:B------:R-:W0:Y:S01]  /*0020*/  S2R R4, SR_TID.X ;  /* 0x0000000000047919 */ /* 0x000e220000002100 */
[----:B------:R-:W-:Y:S01]  /*0030*/  ELECT P0, URZ, PT ;  /* 0x00000000003f782f */ /* 0x000fe20003800000 */
[----:B------:R-:W-:Y:S01]  /*0040*/  BSSY B0, `(.L_x_0) ;  /* 0x000000f000007945 */ /* 0x000fe20003800000 */
[--C-:B0-----:R-:W-:Y:S02]  /*0050*/  SHF.R.U32.HI R0, RZ, 0x5, R4.reuse ;  /* 0x00000005ff007819 */ /* 0x101fe40000011604 */
[----:B------:R-:W-:-:S03]  /*0060*/  SHF.R.U32.HI R7, RZ, 0x7, R4 ;  /* 0x00000007ff077819 */ /* 0x000fc60000011604 */
[----:B------:R-:W0:Y:S04]  /*0070*/  SHFL.IDX PT, R2, R0, RZ, 0x1f ;  /* 0x00001fff00027589 */ /* 0x000e2800000e0000 */
[----:B------:R1:W2:Y:S01]  /*0080*/  SHFL.IDX PT, R10, R7, RZ, 0x1f ;  /* 0x00001fff070a7589 */ /* 0x0002a200000e0000 */
[----:B0-----:R-:W-:-:S13]  /*0090*/  ISETP.NE.OR P0, PT, R2, RZ, !P0 ;  /* 0x000000ff0200720c */ /* 0x001fda0004705670 */
[----:B-12---:R-:W-:Y:S05]  /*00a0*/  @P0 BRA `(.L_x_1) ;  /* 0x0000000000200947 */ /* 0x006fea0003800000 */
[----:B------:R-:W-:Y:S02]  /*00b0*/  ULDC.64 UR4, c[0x0][0x198] ;  /* 0x0000660000047ab9 */ /* 0x000fe40000000a00 */
[----:B------:R-:W-:Y:S02]  /*00c0*/  UIADD3 UR6, UP0, UR4, 0xf0, URZ ;  /* 0x000000f004067890 */ /* 0x000fe4000ff1e03f */
[----:B------:R-:W-:Y:S02]  /*00d0*/  UIADD3 UR4, UP1, UR4, 0x1f0, URZ ;  /* 0x000001f004047890 */ /* 0x000fe4000ff3e03f */
[----:B------:R-:W-:Y:S02]  /*00e0*/  UIADD3.X UR7, URZ, UR5, URZ, UP0, !UPT ;  /* 0x000000053f077290 */ /* 0x000fe400087fe43f */
[----:B------:R-:W-:-:S07]  /*00f0*/  UIADD3.X UR5, URZ, UR5, URZ, UP1, !UPT ;  /* 0x000000053f057290 */ /* 0x000fce0008ffe43f */
[----:B------:R0:W-:Y:S02]  /*0100*/  UTMACCTL.PF [UR6] ;  /* 0x00000000060079b9 */ /* 0x0001e40008040000 */
[----:B------:R0:W-:Y:S02]  /*0110*/  UTMACCTL.PF [UR4] ;  /* 0x00000000040079b9 */ /* 0x0001e40008040000 */
[----:B0-----:R-:W-:Y:S01]  /*0120*/  NOP ;  /* 0x0000000000007918 */ /* 0x001fe20000000000 */
.L_x_1:
[----:B------:R-:W-:Y:S05]  /*0130*/  BSYNC B0 ;  /* 0x0000000000007941 */ /* 0x000fea0003800000 */
.L_x_0:
[----:B------:R-:W0:Y:S02]  /*0140*/  SHFL.IDX PT, R9, R0, RZ, 0x1f ;  /* 0x00001fff00097589 */ /* 0x000e2400000e0000 */
[----:B0-----:R-:W-:-:S13]  /*0150*/  ISETP.NE.AND P0, PT, R9, RZ, PT ;  /* 0x000000ff0900720c */ /* 0x001fda0003f05270 */
[----:B------:R-:W-:Y:S05]  /*0160*/  @P0 BRA `(.L_x_2) ;  /* 0x0000000000500947 */ /* 0x000fea0003800000 */
[----:B------:R-:W0:Y:S01]  /*0170*/  S2UR UR8, SR_CgaCtaId ;  /* 0x00000000000879c3 */ /* 0x000e220000008800 */
[----:B------:R-:W-:Y:S01]  /*0180*/  UMOV UR4, 0x400 ;  /* 0x0000040000047882 */ /* 0x000fe20000000000 */
[----:B------:R-:W-:Y:S01]  /*0190*/  UMOV UR5, 0x1 ;  /* 0x0000000100057882 */ /* 0x000fe20000000000 */
[----:B------:R-:W-:Y:S01]  /*01a0*/  UMOV UR6, 0x7 ;  /* 0x0000000700067882 */ /* 0x000fe20000000000 */
[----:B------:R-:W-:Y:S01]  /*01b0*/  ELECT P0, URZ, PT ;  /* 0x00000000003f782f */ /* 0x000fe20003800000 */
[----:B------:R-:W-:-:S04]  /*01c0*/  UIADD3 UR6, -UR6, 0x100000, URZ ;  /* 0x0010000006067890 */ /* 0x000fc8000fffe13f */
[----:B------:R-:W-:Y:S02]  /*01d0*/  USHF.L.U32 UR7, UR6, 0xb, URZ ;  /* 0x0000000b06077899 */ /* 0x000fe4000800063f */
[----:B------:R-:W-:Y:S02]  /*01e0*/  USHF.L.U32 UR6, UR6, 0x1, URZ ;  /* 0x0000000106067899 */ /* 0x000fe4000800063f */
[----:B0-----:R-:W-:Y:S02]  /*01f0*/  ULEA UR8, UR8, UR4, 0x18 ;  /* 0x0000000408087291 */ /* 0x001fe4000f8ec03f */
[----:B------:R-:W-:-:S04]  /*0200*/  UIADD3 UR4, -UR5, 0x100000, URZ ;  /* 0x0010000005047890 */ /* 0x000fc8000fffe13f */
[----:B------:R-:W-:Y:S02]  /*0210*/  USHF.L.U32 UR5, UR4, 0xb, URZ ;  /* 0x0000000b04057899 */ /* 0x000fe4000800063f */
[----:B------:R-:W-:Y:S01]  /*0220*/  USHF.L.U32 UR4, UR4, 0x1, URZ ;  /* 0x0000000104047899 */ /* 0x000fe2000800063f */
[----:B------:R-:W0:Y:S11]  /*0230*/  FENCE.VIEW.ASYNC.S ;  /* 0x00000000000073c6 */ /* 0x000e360000000000 */
[----:B0-----:R0:W1:Y:S01]  /*0240*/  SYNCS.EXCH.64 URZ, [UR8], UR4 ;  /* 0x00000004083f75b2 */ /* 0x0010620008000100 */
[----:B------:R0:W2:Y:S01]  /*0250*/  SYNCS.EXCH.64 URZ, [UR8+0x18], UR6 ;  /* 0x00001806083f75b2 */ /* 0x0000a20008000100 */
[----:B------:R0:W3:Y:S01]  /*0260*/  SYNCS.EXCH.64 URZ, [UR8+0x8], UR4 ;  /* 0x00000804083f75b2 */ /* 0x0000e20008000100 */
[----:B------:R0:W4:Y:S01]  /*0270*/  SYNCS.EXCH.64 URZ, [UR8+0x20], UR6 ;  /* 0x00002006083f75b2 */ /* 0x0001220008000100 */
[----:B------:R0:W0:Y:S01]  /*0280*/  SYNCS.EXCH.64 URZ, [UR8+0x10], UR4 ;  /* 0x00001004083f75b2 */ /* 0x0000220008000100 */
[----:B------:R0:W0:Y:S01]  /*0290*/  SYNCS.EXCH.64 URZ, [UR8+0x28], UR6 ;  /* 0x00002806083f75b2 */ /* 0x0000220008000100 */
[----:B------:R-:W-:Y:S01]  /*02a0*/  NOP ;  /* 0x0000000000007918 */ /* 0x000fe20000000000 */
.L_x_2:
[----:B------:R-:W5:Y:S01]  /*02b0*/  SHFL.IDX PT, R6, R0, RZ, 0x1f ;  /* 0x00001fff00067589 */ /* 0x000f6200000e0000 */
[----:B------:R-:W-:Y:S01]  /*02c0*/  SHF.R.S32.HI R3, RZ, 0x1f, R4 ;  /* 0x0000001fff037819 */ /* 0x000fe20000011404 */
[----:B------:R-:W1:Y:S01]  /*02d0*/  S2UR UR12, SR_CTAID.X ;  /* 0x00000000000c79c3 */ /* 0x000e620000002500 */
[----:B------:R-:W-:Y:S01]  /*02e0*/  ELECT P0, URZ, PT ;  /* 0x00000000003f782f */ /* 0x000fe20003800000 */
[----:B------:R0:W2:Y:S01]  /*02f0*/  SHFL.IDX PT, R13, R0, RZ, 0x1f ;  /* 0x00001fff000d7589 */ /* 0x0000a200000e0000 */
[----:B------:R-:W-:Y:S01]  /*0300*/  LEA.HI R3, R3, R4, RZ, 0x7 ;  /* 0x0000000403037211 */ /* 0x000fe200078f38ff */
[----:B0-----:R-:W-:Y:S01]  /*0310*/  ULDC UR4, c[0x0][0x150] ;  /* 0x0000540000047ab9 */ /* 0x001fe20000000800 */
[----:B------:R-:W-:Y:S01]  /*0320*/  ELECT P1, URZ, PT ;  /* 0x00000000003f782f */ /* 0x000fe20003820000 */
[----:B------:R-:W0:Y:S01]  /*0330*/  SHFL.IDX PT, R17, R7, RZ, 0x1f ;  /* 0x00001fff07117589 */ /* 0x000e2200000e0000 */
[----:B------:R-:W-:Y:S01]  /*0340*/  LOP3.LUT R3, R3, 0xffffff80, RZ, 0xc0, !PT ;  /* 0xffffff8003037812 */ /* 0x000fe200078ec0ff */
[----:B------:R-:W3:Y:S01]  /*0350*/  LDC R15, c[0x0][0x144] ;  /* 0x00005100ff0f7b82 */ /* 0x000ee20000000800 */
[----:B------:R-:W-:Y:S01]  /*0360*/  ULDC UR5, c[0x0][0x154] ;  /* 0x0000550000057ab9 */ /* 0x000fe20000000800 */
[----:B------:R-:W-:Y:S01]  /*0370*/  SHF.R.S32.HI R0, RZ, 0x1f, R9 ;  /* 0x0000001fff007819 */ /* 0x000fe20000011409 */
[----:B------:R-:W-:Y:S01]  /*0380*/  UMOV UR11, 0x80 ;  /* 0x00000080000b7882 */ /* 0x000fe20000000000 */
[----:B------:R-:W-:Y:S01]  /*0390*/  IMAD.IADD R5, R4, 0x1, -R3 ;  /* 0x0000000104057824 */ /* 0x000fe200078e0a03 */
[----:B------:R-:W-:Y:S01]  /*03a0*/  NOP ;  /* 0x0000000000007918 */ /* 0x000fe20000000000 */
[----:B------:R-:W-:Y:S01]  /*03b0*/  LEA.HI R0, R0, R9, RZ, 0x2 ;  /* 0x0000000900007211 */ /* 0x000fe200078f10ff */
[----:B------:R-:W-:Y:S01]  /*03c0*/  NOP ;  /* 0x0000000000007918 */ /* 0x000fe20000000000 */
[----:B------:R-:W4:Y:S01]  /*03d0*/  LDC R16, c[0x0][0x140] ;  /* 0x00005000ff107b82 */ /* 0x000f220000000800 */
[----:B------:R-:W-:Y:S01]  /*03e0*/  SHF.R.S32.HI R8, RZ, 0x1f, R5 ;  /* 0x0000001fff087819 */ /* 0x000fe20000011405 */
[----:B------:R-:W-:Y:S01]  /*03f0*/  VIADD R36, R10, 0xffffffff ;  /* 0xffffffff0a247836 */ /* 0x000fe20000000000 */
[----:B------:R-:W-:Y:S01]  /*0400*/  LOP3.LUT R0, R0, 0x3ffffffc, RZ, 0xc0, !PT ;  /* 0x3ffffffc00007812 */ /* 0x000fe200078ec0ff */
[----:B------:R-:W-:Y:S01]  /*0410*/  IMAD.MOV.U32 R57, RZ, RZ, 0x1 ;  /* 0x00000001ff397424 */ /* 0x000fe200078e00ff */
[----:B------:R-:W-:-:S02]  /*0420*/  LEA.HI R3, R8, R5, RZ, 0x3 ;  /* 0x0000000508037211 */ /* 0x000fc400078f18ff */
[----:B-----5:R-:W-:Y:S01]  /*0430*/  ISETP.NE.OR P0, PT, R6, RZ, !P0 ;  /* 0x000000ff0600720c */ /* 0x020fe20004705670 */
[----:B------:R-:W-:Y:S01]  /*0440*/  IMAD.IADD R9, R9, 0x1, -R0 ;  /* 0x0000000109097824 */ /* 0x000fe200078e0a00 */
[----:B------:R-:W5:Y:S01]  /*0450*/  S2R R6, SR_CTAID.Y ;  /* 0x0000000000067919 */ /* 0x000f620000002600 */
[--C-:B------:R-:W-:Y:S01]  /*0460*/  SHF.R.S32.HI R11, RZ, 0x3, R3.reuse ;  /* 0x00000003ff0b7819 */ /* 0x100fe20000011403 */
[----:B------:R-:W0:Y:S01]  /*0470*/  LDC R21, c[0x0][0x148] ;  /* 0x00005200ff157b82 */ /* 0x000e220000000800 */
[----:B------:R-:W-:Y:S02]  /*0480*/  SHF.R.S32.HI R12, RZ, 0x1f, R3 ;  /* 0x0000001fff0c7819 */ /* 0x000fe40000011403 */
[----:B-1----:R-:W-:Y:S02]  /*0490*/  I2FP.F32.U32 R3, UR12 ;  /* 0x0000000c00037c45 */ /* 0x002fe40008201000 */
[----:B------:R-:W-:Y:S02]  /*04a0*/  LEA.HI R12, R12, R11, RZ, 0x2 ;  /* 0x0000000b0c0c7211 */ /* 0x000fe400078f10ff */
[----:B--2---:R-:W-:Y:S01]  /*04b0*/  ISETP.NE.OR P1, PT, R13, RZ, !P1 ;  /* 0x000000ff0d00720c */ /* 0x004fe20004f25670 */
[----:B------:R-:W-:Y:S01]  /*04c0*/  FMUL R14, R3, UR4 ;  /* 0x00000004030e7c20 */ /* 0x000fe20008400000 */
[----:B------:R-:W-:Y:S01]  /*04d0*/  LOP3.LUT R12, R12, 0xfffffffc, RZ, 0xc0, !PT ;  /* 0xfffffffc0c0c7812 */ /* 0x000fe200078ec0ff */
[----:B------:R-:W-:Y:S01]  /*04e0*/  VOTEU.ALL UP2, P0 ;  /* 0x00000000003f7886 */ /* 0x000fe20000040000 */
[----:B------:R-:W-:Y:S01]  /*04f0*/  SHF.R.S32.HI R3, RZ, 0x1f, R2 ;  /* 0x0000001fff037819 */ /* 0x000fe20000011402 */
[----:B------:R-:W-:Y:S01]  /*0500*/  UMOV UR4, 0x20 ;  /* 0x0000002000047882 */ /* 0x000fe20000000000 */
[----:B----4-:R-:W-:Y:S01]  /*0510*/  ISETP.EQ.U32.AND P2, PT, R16, 0x1, PT ;  /* 0x000000011000780c */ /* 0x010fe20003f42070 */
[----:B------:R-:W-:Y:S01]  /*0520*/  IMAD.IADD R12, R11, 0x1, -R12 ;  /* 0x000000010b0c7824 */ /* 0x000fe200078e0a0c */
[----:B------:R-:W-:Y:S01]  /*0530*/  LEA.HI R3, R3, R2, RZ, 0x2 ;  /* 0x0000000203037211 */ /* 0x000fe200078f10ff */
[----:B------:R-:W1:Y:S01]  /*0540*/  F2I.U32.TRUNC.NTZ R14, R14 ;  /* 0x0000000e000e7305 */ /* 0x000e62000020f000 */
[----:B------:R-:W2:Y:S01]  /*0550*/  @!UP2 S2UR UR7, SR_CgaCtaId ;  /* 0x000000000007a9c3 */ /* 0x000ea20000008800 */
[----:B------:R-:W-:Y:S01]  /*0560*/  IMAD R12, R9, 0x4, R12 ;  /* 0x00000004090c7824 */ /* 0x000fe200078e020c */
[----:B------:R-:W-:Y:S01]  /*0570*/  LOP3.LUT R3, R3, 0xfffffffc, RZ, 0xc0, !PT ;  /* 0xfffffffc03037812 */ /* 0x000fe200078ec0ff */
[----:B------:R-:W-:Y:S01]  /*0580*/  VOTEU.ALL UP3, P1 ;  /* 0x00000000003f7886 */ /* 0x000fe20000860000 */
[----:B------:R-:W-:Y:S01]  /*0590*/  @!UP2 UMOV UR6, 0x400 ;  /* 0x000004000006a882 */ /* 0x000fe20000000000 */
[----:B------:R-:W-:Y:S01]  /*05a0*/  VOTEU.ALL UP4, P1 ;  /* 0x00000000003f7886 */ /* 0x000fe20000880000 */
[----:B------:R-:W-:Y:S01]  /*05b0*/  VOTEU.ALL UP5, P1 ;  /* 0x00000000003f7886 */ /* 0x000fe200008a0000 */
[----:B------:R-:W-:Y:S01]  /*05c0*/  IMAD.IADD R9, R2, 0x1, -R3 ;  /* 0x0000000102097824 */ /* 0x000fe200078e0a03 */
[----:B------:R-:W-:Y:S01]  /*05d0*/  SHF.R.S32.HI R3, RZ, 0x1f, R12 ;  /* 0x0000001fff037819 */ /* 0x000fe2000001140c */
[----:B------:R-:W4:Y:S01]  /*05e0*/  @!UP3 S2UR UR10, SR_CgaCtaId ;  /* 0x00000000000ab9c3 */ /* 0x000f220000008800 */
[----:B------:R-:W-:Y:S01]  /*05f0*/  @!UP3 UMOV UR9, 0x400 ;  /* 0x000004000009b882 */ /* 0x000fe20000000000 */
[----:B------:R-:W-:Y:S01]  /*0600*/  VOTEU.ALL UP0, P0 ;  /* 0x00000000003f7886 */ /* 0x000fe20000000000 */
[----:B------:R-:W-:Y:S01]  /*0610*/  LEA.HI R3, R3, R12, RZ, 0x2 ;  /* 0x0000000c03037211 */ /* 0x000fe200078f10ff */
[----:B------:R-:W-:Y:S01]  /*0620*/  VOTEU.ALL UP1, P0 ;  /* 0x00000000003f7886 */ /* 0x000fe20000020000 */
[----:B-----5:R-:W-:Y:S01]  /*0630*/  I2FP.F32.U32 R0, R6 ;  /* 0x0000000600007245 */ /* 0x020fe20000201000 */
[----:B-1----:R-:W-:Y:S01]  /*0640*/  IMAD.MOV R14, RZ, RZ, -R14 ;  /* 0x000000ffff0e7224 */ /* 0x002fe200078e0a0e */
[----:B------:R-:W-:Y:S01]  /*0650*/  LOP3.LUT R11, R3, 0xfffffffc, RZ, 0xc0, !PT ;  /* 0xfffffffc030b7812 */ /* 0x000fe200078ec0ff */
[----:B------:R-:W-:Y:S01]  /*0660*/  IMAD.SHL.U32 R3, R12, 0x4, RZ ;  /* 0x000000040c037824 */ /* 0x000fe200078e00ff */
[----:B------:R-:W-:Y:S01]  /*0670*/  LOP3.LUT P0, RZ, R5, 0x7, RZ, 0xc0, !PT ;  /* 0x0000000705ff7812 */ /* 0x000fe2000780c0ff */
[----:B---3--:R-:W-:-:S02]  /*0680*/  IMAD R20, R15, R14, UR12 ;  /* 0x0000000c0f147e24 */ /* 0x008fc4000f8e020e */
[----:B------:R-:W-:Y:S01]  /*0690*/  FMUL R0, R0, UR5 ;  /* 0x0000000500007c20 */ /* 0x000fe20008400000 */
[C---:B------:R-:W-:Y:S01]  /*06a0*/  IMAD.IADD R11, R12.reuse, 0x1, -R11 ;  /* 0x000000010c0b7824 */ /* 0x040fe200078e0a0b */
[----:B------:R-:W-:Y:S01]  /*06b0*/  LOP3.LUT R56, R12, 0xc, R3, 0x78, !PT ;  /* 0x0000000c0c387812 */ /* 0x000fe200078e7803 */
[----:B------:R-:W-:-:S04]  /*06c0*/  @!UP2 UIADD3 UR4, -UR4, 0x100000, URZ ;  /* 0x001000000404a890 */ /* 0x000fc8000fffe13f */
[----:B------:R-:W-:Y:S02]  /*06d0*/  @!UP2 USHF.L.U32 UR5, UR4, 0xb, URZ ;  /* 0x0000000b0405a899 */ /* 0x000fe4000800063f */
[----:B------:R-:W-:Y:S01]  /*06e0*/  @!UP2 USHF.L.U32 UR4, UR4, 0x1, URZ ;  /* 0x000000010404a899 */ /* 0x000fe2000800063f */
[----:B------:R-:W-:Y:S01]  /*06f0*/  ISETP.GE.U32.AND P6, PT, R36, 0x2, PT ;  /* 0x000000022400780c */ /* 0x000fe20003fc6070 */
[----:B--2---:R-:W-:Y:S01]  /*0700*/  @!UP2 ULEA UR8, UR7, UR6, 0x18 ;  /* 0x000000060708a291 */ /* 0x004fe2000f8ec03f */
[----:B------:R-:W-:Y:S01]  /*0710*/  ISETP.NE.AND P4, PT, R11, R20, PT ;  /* 0x000000140b00720c */ /* 0x000fe20003f85270 */
[----:B------:R-:W1:Y:S01]  /*0720*/  F2I.U32.TRUNC.NTZ R0, R0 ;  /* 0x0000000000007305 */ /* 0x000e62000020f000 */
[----:B------:R-:W-:-:S04]  /*0730*/  @!UP3 UIADD3 UR6, -UR11, 0x100000, URZ ;  /* 0x001000000b06b890 */ /* 0x000fc8000fffe13f */
[----:B------:R-:W-:Y:S02]  /*0740*/  @!UP3 USHF.L.U32 UR7, UR6, 0xb, URZ ;  /* 0x0000000b0607b899 */ /* 0x000fe4000800063f */
[----:B------:R-:W-:Y:S01]  /*0750*/  @!UP3 USHF.L.U32 UR6, UR6, 0x1, URZ ;  /* 0x000000010606b899 */ /* 0x000fe2000800063f */
[----:B------:R-:W-:Y:S01]  /*0760*/  ISETP.LT.U32.AND P0, PT, R56, 0x10, !P0 ;  /* 0x000000103800780c */ /* 0x000fe20004701070 */
[----:B------:R-:W-:Y:S01]  /*0770*/  VOTEU.ALL UP2, P1 ;  /* 0x00000000003f7886 */ /* 0x000fe20000840000 */
[----:B0-----:R-:W-:Y:S01]  /*0780*/  R2UR UR43, R17 ;  /* 0x00000000112b72ca */ /* 0x001fe200000e0000 */
[----:B----4-:R-:W-:Y:S01]  /*0790*/  @!UP3 ULEA UR9, UR10, UR9, 0x18 ;  /* 0x000000090a09b291 */ /* 0x010fe2000f8ec03f */
[----:B------:R-:W-:Y:S01]  /*07a0*/  ISETP.NE.AND P3, PT, R10, RZ, PT ;  /* 0x000000ff0a00720c */ /* 0x000fe20003f65270 */
[----:B------:R-:W-:Y:S01]  /*07b0*/  VOTEU.ALL UP3, P1 ;  /* 0x00000000003f7886 */ /* 0x000fe20000860000 */
[----:B------:R-:W-:Y:S01]  /*07c0*/  ISETP.NE.AND P1, PT, R9, 0x3, PT ;  /* 0x000000030900780c */ /* 0x000fe20003f25270 */
[----:B------:R-:W0:Y:S02]  /*07d0*/  FENCE.VIEW.ASYNC.S ;  /* 0x00000000000073c6 */ /* 0x000e240000000000 */
[----:B0-----:R0:W2:Y:S01]  /*07e0*/  @!UP0 SYNCS.EXCH.64 URZ, [UR8+0x60], UR4 ;  /* 0x00006004083f85b2 */ /* 0x0010a20008000100 */
[----:B------:R-:W-:-:S02]  /*07f0*/  @P4 SHF.R.S32.HI R3, RZ, 0x1f, R56 ;  /* 0x0000001fff034819 */ /* 0x000fc40000011438 */
[----:B------:R-:W-:Y:S01]  /*0800*/  ISETP.EQ.OR P1, PT, R9, RZ, !P1 ;  /* 0x000000ff0900720c */ /* 0x000fe20004f22670 */
[----:B-1----:R-:W-:Y:S01]  /*0810*/  IMAD.MOV R24, RZ, RZ, -R0 ;  /* 0x000000ffff187224 */ /* 0x002fe200078e0a00 */
[----:B------:R-:W-:Y:S02]  /*0820*/  @P4 LEA.HI R3, R3, R56, RZ, 0x2 ;  /* 0x0000003803034211 */ /* 0x000fe400078f10ff */
[----:B------:R-:W-:Y:S01]  /*0830*/  ISETP.EQ.AND P1, PT, R10, RZ, P1 ;  /* 0x000000ff0a00720c */ /* 0x000fe20000f22270 */
[----:B------:R-:W-:Y:S01]  /*0840*/  IMAD R0, R21, R24, R6 ;  /* 0x0000001815007224 */ /* 0x000fe200078e0206 */
[----:B------:R-:W-:Y:S02]  /*0850*/  @P4 SHF.R.S32.HI R3, RZ, 0x2, R3 ;  /* 0x00000002ff034819 */ /* 0x000fe40000011403 */
[----:B------:R-:W-:Y:S02]  /*0860*/  SEL R23, RZ, 0x1, !P1 ;  /* 0x00000001ff177807 */ /* 0x000fe40004800000 */
[----:B------:R-:W-:Y:S01]  /*0870*/  @P4 ISETP.NE.AND P5, PT, R3, R0, PT ;  /* 0x000000000300420c */ /* 0x000fe20003fa5270 */
[----:B------:R0:W1:Y:S01]  /*0880*/  @!UP1 SYNCS.EXCH.64 URZ, [UR8+0x68], UR4 ;  /* 0x00006804083f95b2 */ /* 0x0000620008000100 */
[----:B------:R-:W-:Y:S01]  /*0890*/  NOP ;  /* 0x0000000000007918 */ /* 0x000fe20000000000 */
[----:B------:R-:W-:-:S02]  /*08a0*/  SEL R0, RZ, 0x1, !P0 ;  /* 0x00000001ff007807 */ /* 0x000fc40004000000 */
[----:B------:R-:W-:Y:S02]  /*08b0*/  @P4 SEL R57, RZ, 0x1, P5 ;  /* 0x00000001ff394807 */ /* 0x000fe40002800000 */
[----:B------:R-:W-:Y:S02]  /*08c0*/  SEL R23, R23, 0x2, P6 ;  /* 0x0000000217177807 */ /* 0x000fe40003000000 */
[----:B------:R-:W-:Y:S01]  /*08d0*/  LOP3.LUT R57, R57, R0, RZ, 0xc0, !PT ;  /* 0x0000000039397212 */ /* 0x000fe200078ec0ff */
[----:B------:R0:W3:Y:S01]  /*08e0*/  @!UP2 SYNCS.EXCH.64 URZ, [UR9+0x40], UR6 ;  /* 0x00004006093fa5b2 */ /* 0x0000e20008000100 */
[----:B------:R0:W4:Y:S01]  /*08f0*/  @!UP3 SYNCS.EXCH.64 URZ, [UR9+0x48], UR6 ;  /* 0x00004806093fb5b2 */ /* 0x0001220008000100 */
[----:B------:R0:W0:Y:S01]  /*0900*/  @!UP4 SYNCS.EXCH.64 URZ, [UR9+0x50], UR6 ;  /* 0x00005006093fc5b2 */ /* 0x0000220008000100 */
[----:B------:R0:W0:Y:S01]  /*0910*/  @!UP5 SYNCS.EXCH.64 URZ, [UR9+0x58], UR6 ;  /* 0x00005806093fd5b2 */ /* 0x0000220008000100 */
[----:B------:R-:W-:Y:S01]  /*0920*/  NOP ;  /* 0x0000000000007918 */ /* 0x000fe20000000000 */
[----:B--2---:R-:W-:Y:S05]  /*0930*/  @!P2 BRA `(.L_x_3) ;  /* 0x000000000008a947 */ /* 0x004fea0003800000 */
[----:B01-34-:R-:W-:Y:S01]  /*0940*/  UCGABAR_ARV ;  /* 0x00000000000079c7 */ /* 0x01bfe20008000000 */
[----:B------:R-:W-:Y:S05]  /*0950*/  BRA `(.L_x_4) ;  /* 0x0000000000047947 */ /* 0x000fea0003800000 */
.L_x_3:
[----:B01-34-:R-:W-:Y:S01]  /*0960*/  NOP ;  /* 0x0000000000007918 */ /* 0x01bfe20000000000 */
.L_x_4:
[----:B------:R-:W-:Y:S01]  /*0970*/  ULDC.64 UR4, c[0x0][0x598] ;  /* 0x0001660000047ab9 */ /* 0x000fe20000000a00 */
[----:B------:R-:W-:Y:S01]  /*0980*/  ULDC.64 UR48, c[0x0][0x208] ;  /* 0x0000820000307ab9 */ /* 0x000fe20000000a00 */
[----:B------:R-:W-:-:S04]  /*0990*/  ISETP.NE.U32.AND P0, PT, RZ, UR4, PT ;  /* 0x00000004ff007c0c */ /* 0x000fc8000bf05070 */
[----:B------:R-:W-:-:S13]  /*09a0*/  ISETP.NE.AND.EX P0, PT, RZ, UR5, PT, P0 ;  /* 0x00000005ff007c0c */ /* 0x000fda000bf05300 */
[----:B------:R-:W-:Y:S05]  /*09b0*/  @!P0 BRA `(.L_x_5) ;  /* 0x00000000001c8947 */ /* 0x000fea0003800000 */
[----:B------:R-:W0:Y:S02]  /*09c0*/  LDC.64 R2, c[0x0][0x598] ;  /* 0x00016600ff027b82 */ /* 0x000e240000000a00 */
[----:B0-----:R-:W2:Y:S02]  /*09d0*/  LDG.E.64 R2, desc[UR48][R2.64] ;  /* 0x0000003002027981 */ /* 0x001ea4000c1e1b00 */
[----:B--2---:R-:W-:-:S04]  /*09e0*/  ISETP.NE.U32.AND P0, PT, R2, RZ, PT ;  /* 0x000000ff0200720c */ /* 0x004fc80003f05070 */
[----:B------:R-:W-:-:S13]  /*09f0*/  ISETP.NE.AND.EX P0, PT, R3, RZ, PT, P0 ;  /* 0x000000ff0300720c */ /* 0x000fda0003f05300 */
[----:B------:R-:W-:Y:S05]  /*0a00*/  @!P0 BRA `(.L_x_5) ;  /* 0x0000000000088947 */ /* 0x000fea0003800000 */
[----:B------:R0:W5:Y:S01]  /*0a10*/  LD.E R58, desc[UR48][R2.64] ;  /* 0x00000030023a7980 */ /* 0x000162000c101900 */
[----:B------:R-:W-:Y:S05]  /*0a20*/  BRA `(.L_x_6) ;  /* 0x0000000000247947 */ /* 0x000fea0003800000 */
.L_x_5:
[----:B------:R-:W-:Y:S02]  /*0a30*/  ULDC.64 UR4, c[0x0][0x588] ;  /* 0x0001620000047ab9 */ /* 0x000fe40000000a00 */
[----:B------:R-:W-:-:S04]  /*0a40*/  ISETP.NE.U32.AND P0, PT, RZ, UR4, PT ;  /* 0x00000004ff007c0c */ /* 0x000fc8000bf05070 */
[----:B------:R-:W-:-:S13]  /*0a50*/  ISETP.NE.AND.EX P0, PT, RZ, UR5, PT, P0 ;  /* 0x00000005ff007c0c */ /* 0x000fda000bf05300 */
[----:B------:R-:W-:Y:S05]  /*0a60*/  @!P0 BRA `(.L_x_7) ;  /* 0x00000000000c8947 */ /* 0x000fea0003800000 */
[----:B------:R-:W0:Y:S02]  /*0a70*/  LDC.64 R58, c[0x0][0x588] ;  /* 0x00016200ff3a7b82 */ /* 0x000e240000000a00 */
[----:B0-----:R1:W5:Y:S01]  /*0a80*/  LDG.E R58, desc[UR48][R58.64] ;  /* 0x000000303a3a7981 */ /* 0x001362000c1e1900 */
[----:B------:R-:W-:Y:S05]  /*0a90*/  BRA `(.L_x_6) ;  /* 0x0000000000087947 */ /* 0x000fea0003800000 */
.L_x_7:
[----:B------:R-:W-:Y:S02]  /*0aa0*/  ULDC UR4, c[0x0][0x580] ;  /* 0x0001600000047ab9 */ /* 0x000fe40000000800 */
[----:B------:R-:W-:-:S07]  /*0ab0*/  IMAD.U32 R58, RZ, RZ, UR4 ;  /* 0x00000004ff3a7e24 */ /* 0x000fce000f8e00ff */
.L_x_6:
[----:B------:R-:W-:Y:S02]  /*0ac0*/  ULDC.64 UR4, c[0x0][0x5a0] ;  /* 0x0001680000047ab9 */ /* 0x000fe40000000a00 */
[----:B------:R-:W-:-:S04]  /*0ad0*/  ISETP.NE.U32.AND P0, PT, RZ, UR4, PT ;  /* 0x00000004ff007c0c */ /* 0x000fc8000bf05070 */
[----:B------:R-:W-:-:S13]  /*0ae0*/  ISETP.NE.AND.EX P0, PT, RZ, UR5, PT, P0 ;  /* 0x00000005ff007c0c */ /* 0x000fda000bf05300 */
[----:B------:R-:W-:Y:S05]  /*0af0*/  @!P0 BRA `(.L_x_8) ;  /* 0x00000000001c8947 */ /* 0x000fea0003800000 */
[----:B0-----:R-:W0:Y:S02]  /*0b00*/  LDC.64 R2, c[0x0][0x5a0] ;  /* 0x00016800ff027b82 */ /* 0x001e240000000a00 */
[----:B0-----:R-:W2:Y:S02]  /*0b10*/  LDG.E.64 R2, desc[UR48][R2.64] ;  /* 0x0000003002027981 */ /* 0x001ea4000c1e1b00 */
[----:B--2---:R-:W-:-:S04]  /*0b20*/  ISETP.NE.U32.AND P0, PT, R2, RZ, PT ;  /* 0x000000ff0200720c */ /* 0x004fc80003f05070 */
[----:B------:R-:W-:-:S13]  /*0b30*/  ISETP.NE.AND.EX P0, PT, R3, RZ, PT, P0 ;  /* 0x000000ff0300720c */ /* 0x000fda0003f05300 */
[----:B------:R-:W-:Y:S05]  /*0b40*/  @!P0 BRA `(.L_x_8) ;  /* 0x0000000000088947 */ /* 0x000fea0003800000 */
[----:B-1----:R0:W5:Y:S01]  /*0b50*/  LD.E R59, desc[UR48][R2.64] ;  /* 0x00000030023b7980 */ /* 0x002162000c101900 */
[----:B------:R-:W-:Y:S05]  /*0b60*/  BRA `(.L_x_9) ;  /* 0x0000000000247947 */ /* 0x000fea0003800000 */
.L_x_8:
[----:B------:R-:W-:Y:S02]  /*0b70*/  ULDC.64 UR4, c[0x0][0x590] ;  /* 0x0001640000047ab9 */ /* 0x000fe40000000a00 */
[----:B------:R-:W-:-:S04]  /*0b80*/  ISETP.NE.U32.AND P0, PT, RZ, UR4, PT ;  /* 0x00000004ff007c0c */ /* 0x000fc8000bf05070 */
[----:B------:R-:W-:-:S13]  /*0b90*/  ISETP.NE.AND.EX P0, PT, RZ, UR5, PT, P0 ;  /* 0x00000005ff007c0c */ /* 0x000fda000bf05300 */
[----:B------:R-:W-:Y:S05]  /*0ba0*/  @!P0 BRA `(.L_x_10) ;  /* 0x00000000000c8947 */ /* 0x000fea0003800000 */
[----:B0-----:R-:W1:Y:S02]  /*0bb0*/  LDC.64 R2, c[0x0][0x590] ;  /* 0x00016400ff027b82 */ /* 0x001e640000000a00 */
[----:B-1----:R1:W5:Y:S01]  /*0bc0*/  LDG.E R59, desc[UR48][R2.64] ;  /* 0x00000030023b7981 */ /* 0x002362000c1e1900 */
[----:B------:R-:W-:Y:S05]  /*0bd0*/  BRA `(.L_x_9) ;  /* 0x0000000000087947 */ /* 0x000fea0003800000 */
.L_x_10:
[----:B------:R-:W-:Y:S02]  /*0be0*/  ULDC UR4, c[0x0][0x584] ;  /* 0x0001610000047ab9 */ /* 0x000fe40000000800 */
[----:B-1----:R-:W-:-:S07]  /*0bf0*/  IMAD.U32 R59, RZ, RZ, UR4 ;  /* 0x00000004ff3b7e24 */ /* 0x002fce000f8e00ff */
.L_x_9:
[----:B01----:R-:W0:Y:S01]  /*0c00*/  LDC R2, c[0x0][0x65c] ;  /* 0x00019700ff027b82 */ /* 0x003e220000000800 */
[----:B------:R-:W-:Y:S01]  /*0c10*/  ULDC UR6, c[0x0][0x28c] ;  /* 0x0000a30000067ab9 */ /* 0x000fe20000000800 */
[----:B------:R-:W-:Y:S01]  /*0c20*/  ISETP.NE.AND P0, PT, R10, 0x2, PT ;  /* 0x000000020a00780c */ /* 0x000fe20003f05270 */
[----:B------:R-:W-:Y:S01]  /*0c30*/  UIADD3 UR6, UR6, 0x7f, URZ ;  /* 0x0000007f06067890 */ /* 0x000fe2000fffe03f */
[----:B------:R-:W-:Y:S01]  /*0c40*/  IMAD.U32 R10, RZ, RZ, UR12 ;  /* 0x0000000cff0a7e24 */ /* 0x000fe2000f8e00ff */
[----:B------:R-:W-:Y:S01]  /*0c50*/  UMOV UR36, URZ ;  /* 0x0000003f00247c82 */ /* 0x000fe20008000000 */
[----:B------:R-:W-:Y:S01]  /*0c60*/  UMOV UR38, URZ ;  /* 0x0000003f00267c82 */ /* 0x000fe20008000000 */
[----:B------:R-:W-:Y:S01]  /*0c70*/  USHF.R.S32.HI UR7, URZ, 0x1f, UR6 ;  /* 0x0000001f3f077899 */ /* 0x000fe20008011406 */
[----:B------:R-:W-:-:S03]  /*0c80*/  ULDC.64 UR8, c[0x0][0x650] ;  /* 0x0001940000087ab9 */ /* 0x000fc60000000a00 */
[----:B------:R-:W-:-:S04]  /*0c90*/  ULEA.HI UR7, UR7, UR6, URZ, 0x7 ;  /* 0x0000000607077291 */ /* 0x000fc8000f8f383f */
[----:B------:R-:W-:Y:S01]  /*0ca0*/  USHF.R.S32.HI UR37, URZ, 0x7, UR7 ;  /* 0x000000073f257899 */ /* 0x000fe20008011407 */
[----:B0-----:R-:W-:-:S13]  /*0cb0*/  ISETP.NE.AND P1, PT, R2, 0x1, PT ;  /* 0x000000010200780c */ /* 0x001fda0003f25270 */
[----:B------:R-:W0:Y:S01]  /*0cc0*/  @P1 LDC R17, c[0x0][0x10] ;  /* 0x00000400ff111b82 */ /* 0x000e220000000800 */
[----:B------:R-:W-:Y:S02]  /*0cd0*/  @P1 IMAD.MOV.U32 R7, RZ, RZ, RZ ;  /* 0x000000ffff071224 */ /* 0x000fe400078e00ff */
[----:B------:R-:W-:-:S05]  /*0ce0*/  @P1 IMAD.MOV.U32 R11, RZ, RZ, RZ ;  /* 0x000000ffff0b1224 */ /* 0x000fca00078e00ff */
[----:B------:R-:W1:Y:S01]  /*0cf0*/  @!P1 LDC R3, c[0x0][0xc] ;  /* 0x00000300ff039b82 */ /* 0x000e620000000800 */
[----:B------:R-:W-:Y:S01]  /*0d00*/  ULDC UR4, c[0x0][0xc] ;  /* 0x0000030000047ab9 */ /* 0x000fe20000000800 */
[----:B------:R-:W-:Y:S02]  /*0d10*/  ULDC UR5, c[0x0][0x10] ;  /* 0x0000040000057ab9 */ /* 0x000fe40000000800 */
[----:B------:R-:W-:-:S04]  /*0d20*/  UIMAD.WIDE.U32 UR4, UR4, UR5, URZ ;  /* 0x00000005040472a5 */ /* 0x000fc8000f8e003f */
[----:B------:R-:W2:Y:S01]  /*0d30*/  LDC R0, c[0x0][0x14] ;  /* 0x00000500ff007b82 */ /* 0x000ea20000000800 */
[----:B0-----:R-:W-:-:S04]  /*0d40*/  @P1 IMAD.WIDE.U32 R16, R17, UR12, R6 ;  /* 0x0000000c11101c25 */ /* 0x001fc8000f8e0006 */
[----:B------:R-:W-:Y:S02]  /*0d50*/  @P1 IMAD.IADD R17, R17, 0x1, R11 ;  /* 0x0000000111111824 */ /* 0x000fe400078e020b */
[----:B------:R-:W-:Y:S02]  /*0d60*/  IMAD.MOV.U32 R11, RZ, RZ, RZ ;  /* 0x000000ffff0b7224 */ /* 0x000fe400078e00ff */
[----:B-1----:R-:W-:-:S04]  /*0d70*/  @!P1 IMAD.WIDE.U32 R10, R6, R3, R10 ;  /* 0x00000003060a9225 */ /* 0x002fc800078e000a */
[----:B------:R-:W-:Y:S02]  /*0d80*/  @!P1 IMAD.MOV.U32 R16, RZ, RZ, R10 ;  /* 0x000000ffff109224 */ /* 0x000fe400078e000a */
[----:B--2---:R-:W-:-:S04]  /*0d90*/  IMAD.WIDE.U32 R12, R0, UR4, RZ ;  /* 0x00000004000c7c25 */ /* 0x004fc8000f8e00ff */
[----:B------:R-:W-:Y:S01]  /*0da0*/  IMAD R3, R0, UR5, RZ ;  /* 0x0000000500037c24 */ /* 0x000fe2000f8e02ff */
[----:B------:R0:W-:Y:S01]  /*0db0*/  STL.64 [R1], R12 ;  /* 0x0000000c01007387 */ /* 0x0001e20000100a00 */
[----:B------:R-:W-:Y:S02]  /*0dc0*/  @!P1 IMAD.MOV.U32 R17, RZ, RZ, R11 ;  /* 0x000000ffff119224 */ /* 0x000fe400078e000b */
[----:B------:R-:W-:Y:S01]  /*0dd0*/  IMAD.IADD R0, R13, 0x1, R3 ;  /* 0x000000010d007824 */ /* 0x000fe200078e0203 */
[----:B------:R-:W-:Y:S06]  /*0de0*/  @P0 BRA `(.L_x_11) ;  /* 0x0000000000200947 */ /* 0x000fec0003800000 */
[----:B------:R-:W-:Y:S01]  /*0df0*/  UISETP.GE.U32.AND UP0, UPT, UR37, 0x3, UPT ;  /* 0x000000032500788c */ /* 0x000fe2000bf06070 */
[----:B------:R-:W-:Y:S01]  /*0e00*/  IADD3 R16, P0, R16, R12, RZ ;  /* 0x0000000c10107210 */ /* 0x000fe20007f1e0ff */
[----:B------:R-:W-:Y:S01]  /*0e10*/  UIMAD.WIDE.U32 UR4, UR37, -0x55555555, URZ ;  /* 0xaaaaaaab250478a5 */ /* 0x000fe2000f8e003f */
[----:B------:R-:W-:-:S03]  /*0e20*/  UMOV UR38, URZ ;  /* 0x0000003f00267c82 */ /* 0x000fc60008000000 */
[----:B------:R-:W-:Y:S01]  /*0e30*/  USHF.R.U32.HI UR4, URZ, 0x1, UR5 ;  /* 0x000000013f047899 */ /* 0x000fe20008011605 */
[----:B------:R-:W-:-:S03]  /*0e40*/  IMAD.X R17, R0, 0x1, R17, P0 ;  /* 0x0000000100117824 */ /* 0x000fc600000e0611 */
[----:B------:R-:W-:Y:S02]  /*0e50*/  UIMAD UR36, UR4, -0x3, UR37 ;  /* 0xfffffffd042478a4 */ /* 0x000fe4000f8e0225 */
[----:B------:R-:W-:-:S12]  /*0e60*/  @UP0 ULOP3.LUT UR38, UR4, 0x1, URZ, 0xc0, !UPT ;  /* 0x0000000104260892 */ /* 0x000fd8000f8ec03f */
.L_x_11:
[----:B------:R-:W-:Y:S01]  /*0e70*/  ISETP.GE.U32.AND P0, PT, R16, UR8, PT ;  /* 0x0000000810007c0c */ /* 0x000fe2000bf06070 */
[----:B------:R-:W-:Y:S01]  /*0e80*/  IMAD.MOV.U32 R22, RZ, RZ, -0x1 ;  /* 0xffffffffff167424 */ /* 0x000fe200078e00ff */
[----:B------:R-:W-:Y:S01]  /*0e90*/  PRMT R3, RZ, 0x7610, R3 ;  /* 0x00007610ff037816 */ /* 0x000fe20000000003 */
[----:B------:R-:W-:Y:S01]  /*0ea0*/  IMAD.MOV.U32 R18, RZ, RZ, -0x1 ;  /* 0xffffffffff127424 */ /* 0x000fe200078e00ff */
[----:B------:R-:W-:Y:S01]  /*0eb0*/  ISETP.GE.U32.AND.EX P0, PT, R17, UR9, PT, P0 ;  /* 0x0000000911007c0c */ /* 0x000fe2000bf06100 */
[----:B------:R-:W-:-:S12]  /*0ec0*/  IMAD.MOV.U32 R19, RZ, RZ, -0x1 ;  /* 0xffffffffff137424 */ /* 0x000fd800078e00ff */
[----:B------:R-:W-:Y:S05]  /*0ed0*/  @P0 BRA `(.L_x_12) ;  /* 0x0000000400280947 */ /* 0x000fea0003800000 */
[----:B------:R-:W1:Y:S01]  /*0ee0*/  LDC.64 R26, c[0x0][0x628] ;  /* 0x00018a00ff1a7b82 */ /* 0x000e620000000a00 */
[----:B------:R-:W-:Y:S02]  /*0ef0*/  IMAD.MOV.U32 R10, RZ, RZ, R16 ;  /* 0x000000ffff0a7224 */ /* 0x000fe400078e0010 */
[----:B------:R-:W-:-:S05]  /*0f00*/  IMAD.MOV.U32 R11, RZ, RZ, R17 ;  /* 0x000000ffff0b7224 */ /* 0x000fca00078e0011 */
[----:B------:R-:W2:Y:S08]  /*0f10*/  LDC R18, c[0x0][0x630] ;  /* 0x00018c00ff127b82 */ /* 0x000eb00000000800 */
[----:B------:R-:W3:Y:S01]  /*0f20*/  LDC.64 R28, c[0x0][0x620] ;  /* 0x00018800ff1c7b82 */ /* 0x000ee20000000a00 */
[----:B-1----:R-:W-:-:S04]  /*0f30*/  ISETP.NE.U32.AND P0, PT, R26, RZ, PT ;  /* 0x000000ff1a00720c */ /* 0x002fc80003f05070 */
[----:B------:R-:W-:-:S13]  /*0f40*/  ISETP.NE.AND.EX P0, PT, R27, RZ, PT, P0 ;  /* 0x000000ff1b00720c */ /* 0x000fda0003f05300 */
[----:B--23--:R-:W-:Y:S05]  /*0f50*/  @!P0 BRA `(.L_x_13) ;  /* 0x0000000000288947 */ /* 0x00cfea0003800000 */
[----:B------:R-:W1:Y:S02]  /*0f60*/  LDC R3, c[0x0][0x634] ;  /* 0x00018d00ff037b82 */ /* 0x000e640000000800 */
[----:B-1----:R-:W-:-:S05]  /*0f70*/  IADD3 R3, P0, R16, R3, RZ ;  /* 0x0000000310037210 */ /* 0x002fca0007f1e0ff */
[----:B------:R-:W-:-:S04]  /*0f80*/  IMAD.X R19, RZ, RZ, R17, P0 ;  /* 0x000000ffff137224 */ /* 0x000fc800000e0611 */
[----:B------:R-:W-:-:S04]  /*0f90*/  IMAD.WIDE.U32 R10, R19, R26, RZ ;  /* 0x0000001a130a7225 */ /* 0x000fc800078e00ff */
[----:B0-----:R-:W-:-:S04]  /*0fa0*/  IMAD.WIDE.U32 R12, P0, R3, R27, R10 ;  /* 0x0000001b030c7225 */ /* 0x001fc8000780000a */
[----:B------:R-:W-:-:S04]  /*0fb0*/  IMAD.WIDE.U32 R10, R3, R26, RZ ;  /* 0x0000001a030a7225 */ /* 0x000fc800078e00ff */
[----:B------:R-:W-:Y:S01]  /*0fc0*/  IMAD.X R15, RZ, RZ, RZ, P0 ;  /* 0x000000ffff0f7224 */ /* 0x000fe200000e06ff */
[----:B------:R-:W-:Y:S01]  /*0fd0*/  IADD3 RZ, P0, R11, R12, RZ ;  /* 0x0000000c0bff7210 */ /* 0x000fe20007f1e0ff */
[----:B------:R-:W-:-:S04]  /*0fe0*/  IMAD.MOV.U32 R14, RZ, RZ, R13 ;  /* 0x000000ffff0e7224 */ /* 0x000fc800078e000d */
[----:B------:R-:W-:-:S08]  /*0ff0*/  IMAD.WIDE.U32.X R10, R19, R27, R14, P0 ;  /* 0x0000001b130a7225 */ /* 0x000fd000000e040e */
.L_x_13:
[----:B------:R-:W1:Y:S01]  /*1000*/  LDC.64 R30, c[0x0][0x640] ;  /* 0x00019000ff1e7b82 */ /* 0x000e620000000a00 */
[-CC-:B------:R-:W-:Y:S01]  /*1010*/  SHF.R.U64 R33, R10, R18.reuse, R11.reuse ;  /* 0x000000120a217219 */ /* 0x180fe2000000120b */
[----:B------:R-:W-:Y:S01]  /*1020*/  IMAD.MOV.U32 R32, RZ, RZ, 0x1 ;  /* 0x00000001ff207424 */ /* 0x000fe200078e00ff */
[----:B------:R-:W-:Y:S02]  /*1030*/  SHF.R.U32.HI R3, RZ, R18, R11 ;  /* 0x00000012ff037219 */ /* 0x000fe4000001160b */
[----:B0-----:R-:W-:-:S03]  /*1040*/  IADD3 R13, P0, RZ, -R33, RZ ;  /* 0x80000021ff0d7210 */ /* 0x001fc60007f1e0ff */
[----:B------:R-:W0:Y:S02]  /*1050*/  LDC R14, c[0x0][0x618] ;  /* 0x00018600ff0e7b82 */ /* 0x000e240000000800 */
[----:B------:R-:W-:Y:S02]  /*1060*/  IMAD.X R3, RZ, RZ, ~R3, P0 ;  /* 0x000000ffff037224 */ /* 0x000fe400000e0e03 */
[----:B------:R-:W-:-:S04]  /*1070*/  IMAD.WIDE.U32 R10, R13, R28, R16 ;  /* 0x0000001c0d0a7225 */ /* 0x000fc800078e0010 */
[----:B------:R-:W2:Y:S01]  /*1080*/  LDC R15, c[0x0][0x608] ;  /* 0x00018200ff0f7b82 */ /* 0x000ea20000000800 */
[----:B------:R-:W-:-:S04]  /*1090*/  IMAD R12, R3, R28, RZ ;  /* 0x0000001c030c7224 */ /* 0x000fc800078e02ff */
[----:B------:R-:W-:Y:S02]  /*10a0*/  IMAD R3, R13, R29, R12 ;  /* 0x0000001d0d037224 */ /* 0x000fe400078e020c */
[----:B------:R-:W-:Y:S01]  /*10b0*/  IMAD.MOV.U32 R12, RZ, RZ, -0x1 ;  /* 0xffffffffff0c7424 */ /* 0x000fe200078e00ff */
[----:B------:R-:W3:Y:S01]  /*10c0*/  LDC R27, c[0x0][0x658] ;  /* 0x00019600ff1b7b82 */ /* 0x000ee20000000800 */
[----:B------:R-:W-:Y:S01]  /*10d0*/  IMAD.IADD R3, R11, 0x1, R3 ;  /* 0x000000010b037824 */ /* 0x000fe200078e0203 */
[----:B-1----:R-:W-:-:S04]  /*10e0*/  ISETP.NE.U32.AND P0, PT, R30, RZ, PT ;  /* 0x000000ff1e00720c */ /* 0x002fc80003f05070 */
[----:B------:R-:W-:Y:S02]  /*10f0*/  ISETP.NE.AND.EX P0, PT, R31, RZ, PT, P0 ;  /* 0x000000ff1f00720c */ /* 0x000fe40003f05300 */
[----:B------:R-:W1:Y:S01]  /*1100*/  LDC R26, c[0x0][0x600] ;  /* 0x00018000ff1a7b82 */ /* 0x000e620000000800 */
[-CC-:B0-----:R-:W-:Y:S02]  /*1110*/  SHF.R.U64 R25, R10, R14.reuse, R3.reuse ;  /* 0x0000000e0a197219 */ /* 0x181fe40000001203 */
[----:B------:R-:W-:-:S05]  /*1120*/  SHF.R.U32.HI R10, RZ, R14, R3 ;  /* 0x0000000eff0a7219 */ /* 0x000fca0000011603 */
[----:B------:R-:W0:Y:S01]  /*1130*/  LDC R22, c[0x0][0x648] ;  /* 0x00019200ff167b82 */ /* 0x000e220000000800 */
[-CC-:B--2---:R-:W-:Y:S02]  /*1140*/  SHF.R.U64 R35, R25, R15.reuse, R10.reuse ;  /* 0x0000000f19237219 */ /* 0x184fe4000000120a */
[----:B------:R-:W-:-:S05]  /*1150*/  SHF.R.U32.HI R10, RZ, R15, R10 ;  /* 0x0000000fff0a7219 */ /* 0x000fca000001160a */
[----:B------:R-:W2:Y:S01]  /*1160*/  LDC R28, c[0x0][0x638] ;  /* 0x00018e00ff1c7b82 */ /* 0x000ea20000000800 */
[-CC-:B---3--:R-:W-:Y:S02]  /*1170*/  SHF.R.U64 R34, R35, R27.reuse, R10.reuse ;  /* 0x0000001b23227219 */ /* 0x188fe4000000120a */
[-C--:B------:R-:W-:Y:S02]  /*1180*/  SHF.L.U32 R3, R12, R27.reuse, RZ ;  /* 0x0000001b0c037219 */ /* 0x080fe400000006ff */
[----:B------:R-:W-:Y:S01]  /*1190*/  SHF.R.U32.HI R11, RZ, R27, R10 ;  /* 0x0000001bff0b7219 */ /* 0x000fe2000001160a */
[----:B------:R-:W-:Y:S01]  /*11a0*/  IMAD.MOV.U32 R10, RZ, RZ, R34 ;  /* 0x000000ffff0a7224 */ /* 0x000fe200078e0022 */
[----:B------:R-:W-:Y:S01]  /*11b0*/  LOP3.LUT R18, RZ, R3, RZ, 0x33, !PT ;  /* 0x00000003ff127212 */ /* 0x000fe200078e33ff */
[----:B------:R-:W3:Y:S01]  /*11c0*/  LDC R29, c[0x0][0x610] ;  /* 0x00018400ff1d7b82 */ /* 0x000ee20000000800 */
[----:B------:R-:W-:Y:S05]  /*11d0*/  @!P0 BRA `(.L_x_14) ;  /* 0x0000000000288947 */ /* 0x000fea0003800000 */
[----:B------:R-:W4:Y:S02]  /*11e0*/  LDC R3, c[0x0][0x64c] ;  /* 0x00019300ff037b82 */ /* 0x000f240000000800 */
[----:B----4-:R-:W-:-:S05]  /*11f0*/  IADD3 R3, P0, R34, R3, RZ ;  /* 0x0000000322037210 */ /* 0x010fca0007f1e0ff */
[----:B------:R-:W-:-:S04]  /*1200*/  IMAD.X R19, RZ, RZ, R11, P0 ;  /* 0x000000ffff137224 */ /* 0x000fc800000e060b */
[----:B------:R-:W-:-:S04]  /*1210*/  IMAD.WIDE.U32 R10, R19, R30, RZ ;  /* 0x0000001e130a7225 */ /* 0x000fc800078e00ff */
[----:B------:R-:W-:-:S04]  /*1220*/  IMAD.WIDE.U32 R12, P0, R3, R31, R10 ;  /* 0x0000001f030c7225 */ /* 0x000fc8000780000a */
[----:B------:R-:W-:-:S04]  /*1230*/  IMAD.WIDE.U32 R10, R3, R30, RZ ;  /* 0x0000001e030a7225 */ /* 0x000fc800078e00ff */
[----:B------:R-:W-:Y:S01]  /*1240*/  IMAD.X R15, RZ, RZ, RZ, P0 ;  /* 0x000000ffff0f7224 */ /* 0x000fe200000e06ff */
[----:B------:R-:W-:Y:S01]  /*1250*/  IADD3 RZ, P0, R11, R12, RZ ;  /* 0x0000000c0bff7210 */ /* 0x000fe20007f1e0ff */
[----:B------:R-:W-:-:S04]  /*1260*/  IMAD.MOV.U32 R14, RZ, RZ, R13 ;  /* 0x000000ffff0e7224 */ /* 0x000fc800078e000d */
[----:B------:R-:W-:-:S08]  /*1270*/  IMAD.WIDE.U32.X R10, R19, R31, R14, P0 ;  /* 0x0000001f130a7225 */ /* 0x000fd000000e040e */
.L_x_14:
[----:B0-----:R-:W-:Y:S01]  /*1280*/  SHF.R.U64 R7, R10, R22, R11 ;  /* 0x000000160a077219 */ /* 0x001fe2000000120b */
[----:B-1----:R-:W-:Y:S01]  /*1290*/  VIADD R10, R26, 0xffffffff ;  /* 0xffffffff1a0a7836 */ /* 0x002fe20000000000 */
[----:B------:R-:W-:Y:S01]  /*12a0*/  SHF.L.U32 R3, R32, R27, RZ ;  /* 0x0000001b20037219 */ /* 0x000fe200000006ff */
[----:B------:R-:W-:Y:S01]  /*12b0*/  @P1 IMAD R20, R21, R24, R6 ;  /* 0x0000001815141224 */ /* 0x000fe200078e0206 */
[----:B------:R-:W-:Y:S01]  /*12c0*/  LOP3.LUT R18, R35, R18, RZ, 0xc0, !PT ;  /* 0x0000001223127212 */ /* 0x000fe200078ec0ff */
[----:B------:R-:W-:Y:S01]  /*12d0*/  IMAD.MOV R11, RZ, RZ, -R7 ;  /* 0x000000ffff0b7224 */ /* 0x000fe200078e0a07 */
[----:B------:R-:W-:Y:S01]  /*12e0*/  LOP3.LUT R10, R25, R10, RZ, 0xc0, !PT ;  /* 0x0000000a190a7212 */ /* 0x000fe200078ec0ff */
[----:B------:R-:W-:Y:S02]  /*12f0*/  IMAD.MOV.U32 R6, RZ, RZ, 0x1 ;  /* 0x00000001ff067424 */ /* 0x000fe400078e00ff */
[----:B------:R-:W-:Y:S02]  /*1300*/  IMAD R7, R3, R7, R18 ;  /* 0x0000000703077224 */ /* 0x000fe400078e0212 */
[----:B--2---:R-:W-:-:S02]  /*1310*/  IMAD R3, R11, R28, R34 ;  /* 0x0000001c0b037224 */ /* 0x004fc400078e0222 */
[----:B---3--:R-:W-:Y:S02]  /*1320*/  IMAD R22, R7, R29, R20 ;  /* 0x0000001d07167224 */ /* 0x008fe400078e0214 */
[----:B------:R-:W-:Y:S01]  /*1330*/  IMAD R7, R3, R26, R10 ;  /* 0x0000001a03077224 */ /* 0x000fe200078e020a */
[----:B------:R-:W-:Y:S01]  /*1340*/  PRMT R3, R6, 0x7610, R3 ;  /* 0x0000761006037816 */ /* 0x000fe20000000003 */
[----:B------:R-:W-:-:S03]  /*1350*/  IMAD.MOV.U32 R19, RZ, RZ, R33 ;  /* 0x000000ffff137224 */ /* 0x000fc600078e0021 */
[----:B------:R-:W-:Y:S02]  /*1360*/  SEL R18, R7, R22, !P1 ;  /* 0x0000001607127207 */ /* 0x000fe40004800000 */
[----:B------:R-:W-:-:S07]  /*1370*/  SEL R22, R22, R7, !P1 ;  /* 0x0000000716167207 */ /* 0x000fce0004800000 */
.L_x_12:
[----:B------:R-:W-:Y:S05]  /*1380*/  @!P2 BRA `(.L_x_15) ;  /* 0x00000000000ca947 */ /* 0x000fea0003800000 */
[----:B------:R-:W-:Y:S01]  /*1390*/  UCGABAR_WAIT ;  /* 0x0000000000007dc7 */ /* 0x000fe20008000000 */
[----:B------:R-:W-:Y:S01]  /*13a0*/  CCTL.IVALL ;  /* 0x00000000ff00798f */ /* 0x000fe20002000000 */
[----:B------:R-:W-:Y:S05]  /*13b0*/  BRA `(.L_x_16) ;  /* 0x0000000000047947 */ /* 0x000fea0003800000 */
.L_x_15:
[----:B------:R-:W-:Y:S06]  /*13c0*/  BAR.SYNC.DEFER_BLOCKING 0x0 ;  /* 0x0000000000007b1d */ /* 0x000fec0000010000 */
.L_x_16:
[----:B------:R-:W-:Y:S05]  /*13d0*/  @!P3 BRA `(.L_x_17) ;  /* 0x0000003c0014b947 */ /* 0x000fea0003800000 */
[----:B------:R-:W-:-:S13]  /*13e0*/  ISETP.GT.U32.AND P0, PT, R36, 0x1, PT ;  /* 0x000000012400780c */ /* 0x000fda0003f04070 */
[----:B------:R-:W-:Y:S05]  /*13f0*/  @P0 EXIT ;  /* 0x000000000000094d */ /* 0x000fea0003800000 */
.L_x_18:
[----:B------:R-:W-:-:S08]  /*1400*/  NOP ;  /* 0x0000000000007918 */ /* 0x000fd00000000000 */
[----:B------:R-:W1:Y:S02]  /*1410*/  USETMAXREG.TRY_ALLOC.CTAPOOL UP0, 0xe8 ;  /* 0x000000e8000079c8 */ /* 0x000e640008000600 */
[----:B-1----:R-:W-:-:S13]  /*1420*/  PLOP3.LUT P0, PT, PT, PT, UP0, 0x80, 0x0 ;  /* 0x000000000000781c */ /* 0x002fda0003f0f008 */
[----:B------:R-:W-:Y:S05]  /*1430*/  @!P0 BRA `(.L_x_18) ;  /* 0xfffffffc00f08947 */ /* 0x000fea000383ffff */
[----:B------:R-:W-:-:S13]  /*1440*/  LOP3.LUT P0, RZ, R3, 0xff, RZ, 0xc0, !PT ;  /* 0x000000ff03ff7812 */ /* 0x000fda000780c0ff */
[----:B------:R-:W-:Y:S05]  /*1450*/  @!P0 EXIT ;  /* 0x000000000000894d */ /* 0x000fea0003800000 */
[----:B------:R-:W2:Y:S01]  /*1460*/  LDL.64 R6, [R1] ;  /* 0x0000000001067983 */ /* 0x000ea20000100a00 */
[CC--:B------:R-:W-:Y:S01]  /*1470*/  LEA.HI R3, R8.reuse, R5.reuse, RZ, 0x2 ;  /* 0x0000000508037211 */ /* 0x0c0fe200078f10ff */
[----:B------:R-:W1:Y:S01]  /*1480*/  S2UR UR4, SR_CgaCtaId ;  /* 0x00000000000479c3 */ /* 0x000e620000008800 */
[----:B------:R-:W-:Y:S01]  /*1490*/  LEA.HI R8, R8, R5, RZ, 0x5 ;  /* 0x0000000508087211 */ /* 0x000fe200078f28ff */
[----:B------:R-:W-:Y:S01]  /*14a0*/  UMOV UR40, 0x400 ;  /* 0x0000040000287882 */ /* 0x000fe20000000000 */
[----:B------:R-:W-:Y:S01]  /*14b0*/  LOP3.LUT R4, R3, 0xfffffffc, RZ, 0xc0, !PT ;  /* 0xfffffffc03047812 */ /* 0x000fe200078ec0ff */
[----:B------:R-:W-:Y:S01]  /*14c0*/  UISETP.LT.AND UP0, UPT, UR37, 0x1, UPT ;  /* 0x000000012500788c */ /* 0x000fe2000bf01270 */
[--C-:B------:R-:W-:Y:S01]  /*14d0*/  SHF.R.S32.HI R60, RZ, 0x2, R3.reuse ;  /* 0x00000002ff3c7819 */ /* 0x100fe20000011403 */
[----:B------:R-:W-:Y:S01]  /*14e0*/  UIADD3 UR5, UR43, -0x1, URZ ;  /* 0xffffffff2b057890 */ /* 0x000fe2000fffe03f */
[----:B------:R-:W-:Y:S01]  /*14f0*/  SHF.R.S32.HI R3, RZ, 0x1f, R3 ;  /* 0x0000001fff037819 */ /* 0x000fe20000011403 */
[----:B------:R-:W3:Y:S01]  /*1500*/  LDC R66, c[0x0][0x658] ;  /* 0x00019600ff427b82 */ /* 0x000ee20000000800 */
[----:B------:R-:W-:Y:S01]  /*1510*/  USEL UR42, UR37, 0x1, UP0 ;  /* 0x00000001252a7887 */ /* 0x000fe20008000000 */
[----:B------:R-:W-:Y:S01]  /*1520*/  IMAD.IADD R4, R5, 0x1, -R4 ;  /* 0x0000000105047824 */ /* 0x000fe200078e0a04 */
[----:B------:R-:W-:Y:S01]  /*1530*/  LEA.HI R3, R3, R60, RZ, 0x3 ;  /* 0x0000003c03037211 */ /* 0x000fe200078f18ff */
[----:B------:R-:W-:Y:S01]  /*1540*/  UISETP.NE.AND UP0, UPT, UR5, URZ, UPT ;  /* 0x0000003f0500728c */ /* 0x000fe2000bf05270 */
[----:B------:R-:W-:Y:S01]  /*1550*/  IMAD.MOV.U32 R5, RZ, RZ, 0x1 ;  /* 0x00000001ff057424 */ /* 0x000fe200078e00ff */
[----:B------:R-:W-:Y:S01]  /*1560*/  ULDC UR8, c[0x0][0x284] ;  /* 0x0000a10000087ab9 */ /* 0x000fe20000000800 */
[----:B------:R-:W-:Y:S01]  /*1570*/  LOP3.LUT R3, R3, 0xfffffff8, RZ, 0xc0, !PT ;  /* 0xfffffff803037812 */ /* 0x000fe200078ec0ff */
[----:B------:R-:W4:Y:S01]  /*1580*/  LDC.64 R64, c[0x0][0x5c8] ;  /* 0x00017200ff407b82 */ /* 0x000f220000000a00 */
[----:B------:R-:W-:Y:S01]  /*1590*/  USEL UR7, URZ, 0x1, UP0 ;  /* 0x000000013f077887 */ /* 0x000fe20008000000 */
[----:B------:R-:W-:Y:S01]  /*15a0*/  IMAD.SHL.U32 R62, R4, 0x2, RZ ;  /* 0x00000002043e7824 */ /* 0x000fe200078e00ff */
[----:B------:R-:W-:Y:S01]  /*15b0*/  LOP3.LUT R76, R23, 0x1, RZ, 0xfc, !PT ;  /* 0x00000001174c7812 */ /* 0x000fe200078efcff */
[----:B------:R-:W-:Y:S01]  /*15c0*/  IMAD.IADD R60, R60, 0x1, -R3 ;  /* 0x000000013c3c7824 */ /* 0x000fe200078e0a03 */
[----:B------:R-:W-:Y:S01]  /*15d0*/  SHF.R.S32.HI R3, RZ, 0x5, R8 ;  /* 0x00000005ff037819 */ /* 0x000fe20000011408 */
[----:B------:R-:W-:Y:S01]  /*15e0*/  USHF.L.U32 UR39, UR37, 0x1, URZ ;  /* 0x0000000125277899 */ /* 0x000fe2000800063f */
[----:B------:R-:W-:Y:S01]  /*15f0*/  IMAD.U32 R77, RZ, RZ, UR7 ;  /* 0x00000007ff4d7e24 */ /* 0x000fe2000f8e00ff */
[----:B------:R-:W0:Y:S01]  /*1600*/  LDC R67, c[0x0][0x288] ;  /* 0x0000a200ff437b82 */ /* 0x000e220000000800 */
[--C-:B------:R-:W-:Y:S01]  /*1610*/  SHF.R.S32.HI R61, RZ, 0x1f, R60.reuse ;  /* 0x0000001fff3d7819 */ /* 0x100fe2000001143c */
[----:B-1----:R-:W-:Y:S01]  /*1620*/  ULEA UR40, UR4, UR40, 0x18 ;  /* 0x0000002804287291 */ /* 0x002fe2000f8ec03f */
[C---:B------:R-:W-:Y:S01]  /*1630*/  IMAD R71, R3.reuse, -0x10, -R60 ;  /* 0xfffffff003477824 */ /* 0x040fe200078e0a3c */
[----:B------:R-:W-:Y:S01]  /*1640*/  USHF.L.U32 UR4, UR5, 0x3, URZ ;  /* 0x0000000305047899 */ /* 0x000fe2000800063f */
[----:B------:R-:W-:Y:S01]  /*1650*/  SHF.R.S32.HI R63, RZ, 0x1f, R62 ;  /* 0x0000001fff3f7819 */ /* 0x000fe2000001143e */
[----:B------:R-:W-:Y:S01]  /*1660*/  IMAD.WIDE R60, R3, 0x10, R60 ;  /* 0x00000010033c7825 */ /* 0x000fe200078e023c */
[----:B------:R-:W-:Y:S01]  /*1670*/  UIADD3 UR5, UR40, 0x100, URZ ;  /* 0x0000010028057890 */ /* 0x000fe2000fffe03f */
[----:B------:R-:W1:Y:S01]  /*1680*/  LDC R69, c[0x0][0x600] ;  /* 0x00018000ff457b82 */ /* 0x000e620000000800 */
[----:B------:R-:W-:Y:S01]  /*1690*/  UIADD3 UR6, UR40, 0x18100, URZ ;  /* 0x0001810028067890 */ /* 0x000fe2000fffe03f */
[----:B------:R-:W-:Y:S01]  /*16a0*/  IMAD.MOV.U32 R3, RZ, RZ, -0x1 ;  /* 0xffffffffff037424 */ /* 0x000fe200078e00ff */
[----:B------:R-:W-:Y:S01]  /*16b0*/  USHF.R.U32.HI UR5, URZ, 0x4, UR5 ;  /* 0x000000043f057899 */ /* 0x000fe20008011605 */
[----:B------:R-:W-:Y:S01]  /*16c0*/  VIADD R71, R71, UR8 ;  /* 0x0000000847477c36 */ /* 0x000fe20008000000 */
[----:B------:R-:W-:-:S02]  /*16d0*/  USHF.R.U32.HI UR6, URZ, 0x4, UR6 ;  /* 0x000000043f067899 */ /* 0x000fc40008011606 */
[-C--:B---3--:R-:W-:Y:S01]  /*16e0*/  SHF.L.U32 R3, R3, R66.reuse, RZ ;  /* 0x0000004203037219 */ /* 0x088fe200000006ff */
[----:B------:R-:W-:Y:S01]  /*16f0*/  UIADD3 UR41, UR40, 0x40, URZ ;  /* 0x0000004028297890 */ /* 0x000fe2000fffe03f */
[C---:B----4-:R-:W-:Y:S01]  /*1700*/  SHF.L.U64.HI R65, R64.reuse, 0x3, R65 ;  /* 0x0000000340417819 */ /* 0x050fe20000010241 */
[----:B------:R-:W-:Y:S01]  /*1710*/  ULOP3.LUT UR4, UR4, 0x8, URZ, 0xc0, !UPT ;  /* 0x0000000804047892 */ /* 0x000fe2000f8ec03f */
[----:B------:R-:W-:Y:S01]  /*1720*/  SHF.L.U32 R66, R5, R66, RZ ;  /* 0x0000004205427219 */ /* 0x000fe200000006ff */
[----:B------:R-:W-:Y:S01]  /*1730*/  ULOP3.LUT UR5, UR5, 0x3fff, URZ, 0xc0, !UPT ;  /* 0x00003fff05057892 */ /* 0x000fe2000f8ec03f */
[----:B------:R-:W-:Y:S01]  /*1740*/  IMAD.SHL.U32 R64, R64, 0x8, RZ ;  /* 0x0000000840407824 */ /* 0x000fe200078e00ff */
[----:B------:R-:W-:Y:S01]  /*1750*/  ULOP3.LUT UR6, UR6, 0x3fff, URZ, 0xc0, !UPT ;  /* 0x00003fff06067892 */ /* 0x000fe2000f8ec03f */
[----:B------:R-:W-:Y:S01]  /*1760*/  LOP3.LUT R70, RZ, R3, RZ, 0x33, !PT ;  /* 0x00000003ff467212 */ /* 0x000fe200078e33ff */
[----:B0-----:R-:W-:Y:S01]  /*1770*/  IMAD R67, R4, -0x2, R67 ;  /* 0xfffffffe04437824 */ /* 0x001fe200078e0243 */
[----:B------:R-:W-:-:S02]  /*1780*/  UIADD3 UR42, -UR42, UR37, URZ ;  /* 0x000000252a2a7290 */ /* 0x000fc4000fffe13f */
[----:B------:R-:W-:Y:S02]  /*1790*/  ULEA UR43, UR43, UR41, 0x3 ;  /* 0x000000292b2b7291 */ /* 0x000fe4000f8e183f */
[----:B------:R-:W-:Y:S02]  /*17a0*/  ULOP3.LUT UR44, UR4, 0x8, URZ, 0x3c, !UPT ;  /* 0x00000008042c7892 */ /* 0x000fe4000f8e3c3f */
[----:B------:R-:W-:Y:S01]  /*17b0*/  ULOP3.LUT UR45, UR4, 0x18, URZ, 0x3c, !UPT ;  /* 0x00000018042d7892 */ /* 0x000fe2000f8e3c3f */
[----:B-1----:R-:W-:Y:S01]  /*17c0*/  VIADD R69, R69, 0xffffffff ;  /* 0xffffffff45457836 */ /* 0x002fe20000000000 */
[----:B------:R-:W-:Y:S02]  /*17d0*/  ULOP3.LUT UR46, UR5, 0x10000, URZ, 0xfc, !UPT ;  /* 0x00010000052e7892 */ /* 0x000fe4000f8efc3f */
[----:B------:R-:W-:Y:S01]  /*17e0*/  ULOP3.LUT UR47, UR6, 0x10000, URZ, 0xfc, !UPT ;  /* 0x00010000062f7892 */ /* 0x000fe2000f8efc3f */
[----:B--2---:R-:W-:-:S11]  /*17f0*/  SHF.L.U64.HI R68, R6, 0x1, R0 ;  /* 0x0000000106447819 */ /* 0x004fd60000010200 */
.L_x_102:
[----:B------:R-:W-:-:S04]  /*1800*/  SHF.L.U32 R0, R77, 0x1f, RZ ;  /* 0x0000001f4d007819 */ /* 0x000fc800000006ff */
[----:B------:R-:W0:Y:S02]  /*1810*/  SYNCS.PHASECHK.TRANS64.TRYWAIT P0, [UR43+-0x8], R0 ;  /* 0xfffff800ff0075a7 */ /* 0x000e24000800016b */
[----:B01-34-:R-:W-:Y:S05]  /*1820*/  @!P0 BRA `(.L_x_19) ;  /* 0x0000004800b88947 */ /* 0x01bfea0003800000 */
.L_x_123:
[----:B------:R-:W-:Y:S02]  /*1830*/  ULDC UR4, c[0x0][0x28c] ;  /* 0x0000a30000047ab9 */ /* 0x000fe40000000800 */
[----:B------:R-:W-:-:S13]  /*1840*/  ISETP.LT.AND P0, PT, RZ, UR4, PT ;  /* 0x00000004ff007c0c */ /* 0x000fda000bf01270 */
[----:B------:R-:W-:Y:S05]  /*1850*/  @P0 BRA `(.L_x_20) ;  /* 0x0000000000400947 */ /* 0x000fea0003800000 */
[----:B0-----:R-:W-:Y:S01]  /*1860*/  MOV R0, 0x0 ;  /* 0x0000000000007802 */ /* 0x001fe20000000f00 */
[----:B------:R-:W-:Y:S01]  /*1870*/  ULDC.64 UR4, c[0x4][0x68] ;  /* 0x01001a0000047ab9 */ /* 0x000fe20000000a00 */
[----:B------:R-:W-:Y:S01]  /*1880*/  ULDC.64 UR6, c[0x4][0x8] ;  /* 0x0100020000067ab9 */ /* 0x000fe20000000a00 */
[----:B------:R-:W-:Y:S01]  /*1890*/  IMAD.U32 R4, RZ, RZ, UR4 ;  /* 0x00000004ff047e24 */ /* 0x000fe2000f8e00ff */
[----:B------:R0:W1:Y:S01]  /*18a0*/  LDC.64 R14, c[0x4][R0] ;  /* 0x01000000000e7b82 */ /* 0x0000620000000a00 */
[----:B------:R-:W-:Y:S01]  /*18b0*/  IMAD.U32 R5, RZ, RZ, UR5 ;  /* 0x00000005ff057e24 */ /* 0x000fe2000f8e00ff */
[----:B------:R-:W-:Y:S01]  /*18c0*/  ULDC.64 UR4, c[0x4][0x70] ;  /* 0x01001c0000047ab9 */ /* 0x000fe20000000a00 */
[----:B------:R-:W-:Y:S02]  /*18d0*/  IMAD.U32 R10, RZ, RZ, UR6 ;  /* 0x00000006ff0a7e24 */ /* 0x000fe4000f8e00ff */
[----:B------:R-:W-:Y:S02]  /*18e0*/  IMAD.U32 R6, RZ, RZ, UR4 ;  /* 0x00000004ff067e24 */ /* 0x000fe4000f8e00ff */
[----:B------:R-:W-:-:S02]  /*18f0*/  IMAD.U32 R7, RZ, RZ, UR5 ;  /* 0x00000005ff077e24 */ /* 0x000fc4000f8e00ff */
[----:B------:R-:W-:Y:S02]  /*1900*/  IMAD.U32 R11, RZ, RZ, UR7 ;  /* 0x00000007ff0b7e24 */ /* 0x000fe4000f8e00ff */
[----:B------:R-:W-:Y:S02]  /*1910*/  IMAD.MOV.U32 R8, RZ, RZ, 0x1e1 ;  /* 0x000001e1ff087424 */ /* 0x000fe400078e00ff */
[----:B------:R-:W-:Y:S02]  /*1920*/  IMAD.MOV.U32 R12, RZ, RZ, 0x1 ;  /* 0x00000001ff0c7424 */ /* 0x000fe400078e00ff */
[----:B0-----:R-:W-:-:S07]  /*1930*/  IMAD.MOV.U32 R13, RZ, RZ, RZ ;  /* 0x000000ffff0d7224 */ /* 0x001fce00078e00ff */
[----:B------:R-:W-:-:S07]  /*1940*/  LEPC R20, `(.L_x_20) ;  /* 0x000000001014794e */ /* 0x000fce0000000000 */
[----:B-1---5:R-:W-:Y:S05]  /*1950*/  CALL.ABS.NOINC R14 ;  /* 0x000000000e007343 */ /* 0x022fea0003c00000 */
.L_x_20:
[----:B------:R-:W-:-:S13]  /*1960*/  ISETP.NE.AND P0, PT, R76, 0x3, PT ;  /* 0x000000034c00780c */ /* 0x000fda0003f05270 */
[----:B------:R-:W-:Y:S05]  /*1970*/  @!P0 BRA `(.L_x_21) ;  /* 0x0000000000048947 */ /* 0x000fea0003800000 */
[----:B------:R-:W-:Y:S01]  /*1980*/  BPT.TRAP 0x1 ;  /* 0x000000040000795c */ /* 0x000fe20000300000 */
.L_x_21:
[----:B0-----:R-:W-:Y:S02]  /*1990*/  IMAD.U32 R3, RZ, RZ, UR36 ;  /* 0x00000024ff037e24 */ /* 0x001fe4000f8e00ff */
[----:B------:R-:W-:-:S03]  /*19a0*/  IMAD.U32 R0, RZ, RZ, UR38 ;  /* 0x00000026ff007e24 */ /* 0x000fc6000f8e00ff */
[----:B------:R-:W-:Y:S02]  /*19b0*/  LEA R3, R3, UR40, 0x3 ;  /* 0x0000002803037c11 */ /* 0x000fe4000f8e18ff */
[----:B------:R-:W-:-:S04]  /*19c0*/  SHF.L.U32 R0, R0, 0x1f, RZ ;  /* 0x0000001f00007819 */ /* 0x000fc800000006ff */
[----:B------:R0:W1:Y:S01]  /*19d0*/  SYNCS.PHASECHK.TRANS64.TRYWAIT P1, [R3+URZ], R0 ;  /* 0x00000000030075a7 */ /* 0x000062000802017f */
[----:B------:R-:W-:Y:S05]  /*19e0*/  @!P0 BRA `(.L_x_22) ;  /* 0x0000000000048947 */ /* 0x000fea0003800000 */
[----:B------:R-:W-:Y:S01]  /*19f0*/  BPT.TRAP 0x1 ;  /* 0x000000040000795c */ /* 0x000fe20000300000 */
.L_x_22:
[----:B-1----:R-:W-:Y:S05]  /*1a00*/  @P1 BRA `(.L_x_23) ;  /* 0x0000000000081947 */ /* 0x002fea0003800000 */
[----:B------:R-:W1:Y:S02]  /*1a10*/  SYNCS.PHASECHK.TRANS64.TRYWAIT P1, [R3+URZ], R0 ;  /* 0x00000000030075a7 */ /* 0x000e64000802017f */
[----:B-1----:R-:W-:Y:S05]  /*1a20*/  @!P1 BRA `(.L_x_24) ;  /* 0x0000004800509947 */ /* 0x002fea0003800000 */
.L_x_23:
[----:B------:R-:W-:Y:S05]  /*1a30*/  WARPSYNC.ALL ;  /* 0x0000000000007948 */ /* 0x000fea0003800000 */
[----:B------:R-:W-:Y:S01]  /*1a40*/  ULEA UR9, UR36, UR46, 0xb ;  /* 0x0000002e24097291 */ /* 0x000fe2000f8e583f */
[----:B------:R-:W-:Y:S01]  /*1a50*/  WARPGROUP.ARRIVE ;  /* 0x00000000000079c5 */ /* 0x000fe20000000000 */
[----:B------:R-:W-:Y:S01]  /*1a60*/  ULEA UR8, UR36, UR47, 0xb ;  /* 0x0000002f24087291 */ /* 0x000fe2000f8e583f */
[----:B01----:R-:W-:Y:S01]  /*1a70*/  IMAD.U32 R0, RZ, RZ, UR42 ;  /* 0x0000002aff007e24 */ /* 0x003fe2000f8e00ff */
[----:B------:R-:W-:Y:S01]  /*1a80*/  UMOV UR5, 0x40000040 ;  /* 0x4000004000057882 */ /* 0x000fe20000000000 */
[----:B------:R-:W-:-:S02]  /*1a90*/  UMOV UR7, 0x40000040 ;  /* 0x4000004000077882 */ /* 0x000fc40000000000 */
[----:B------:R-:W-:Y:S01]  /*1aa0*/  UMOV UR4, UR9 ;  /* 0x0000000900047c82 */ /* 0x000fe20008000000 */
[----:B------:R-:W-:Y:S01]  /*1ab0*/  ISETP.GE.AND P1, PT, R0, 0x1, PT ;  /* 0x000000010000780c */ /* 0x000fe20003f26270 */
[----:B------:R-:W-:Y:S02]  /*1ac0*/  UMOV UR6, UR8 ;  /* 0x0000000800067c82 */ /* 0x000fe40008000000 */
[----:B------:R-:W-:Y:S01]  /*1ad0*/  HGMMA.64x64x8.F32.TF32 R24, gdesc[UR4], RZ, !UPT, gsb0 ;  /* 0x04e00000041879f0 */ /* 0x000fe2000c0028ff */
[----:B------:R-:W-:Y:S02]  /*1ae0*/  UIADD3 UR4, UR9, 0x2, URZ ;  /* 0x0000000209047890 */ /* 0x000fe4000fffe03f */
[----:B------:R-:W-:Y:S01]  /*1af0*/  UIADD3 UR6, UR8, 0x2, URZ ;  /* 0x0000000208067890 */ /* 0x000fe2000fffe03f */
[----:B------:R-:W-:Y:S01]  /*1b00*/  UMOV UR5, 0x40000040 ;  /* 0x4000004000057882 */ /* 0x000fe20000000000 */
[----:B------:R-:W-:Y:S01]  /*1b10*/  UMOV UR7, 0x40000040 ;  /* 0x4000004000077882 */ /* 0x000fe20000000000 */
[----:B------:R-:W-:-:S02]  /*1b20*/  WARPGROUP.DEPBAR.LE gsb0, 0x0 ;  /* 0x00008000000079c5 */ /* 0x000fc40000010000 */
[----:B------:R-:W-:-:S06]  /*1b30*/  WARPGROUP.ARRIVE ;  /* 0x00000000000079c5 */ /* 0x000fcc0000000000 */
[----:B------:R-:W-:Y:S01]  /*1b40*/  HGMMA.64x64x8.F32.TF32 R24, gdesc[UR4], R24, gsb0 ;  /* 0x04e00000041879f0 */ /* 0x000fe20008002818 */
[----:B------:R-:W-:Y:S02]  /*1b50*/  UIADD3 UR4, UR9, 0x4, URZ ;  /* 0x0000000409047890 */ /* 0x000fe4000fffe03f */
[----:B------:R-:W-:Y:S01]  /*1b60*/  UIADD3 UR6, UR8, 0x4, URZ ;  /* 0x0000000408067890 */ /* 0x000fe2000fffe03f */
[----:B------:R-:W-:Y:S01]  /*1b70*/  UMOV UR5, 0x40000040 ;  /* 0x4000004000057882 */ /* 0x000fe20000000000 */
[----:B------:R-:W-:Y:S01]  /*1b80*/  UMOV UR7, 0x40000040 ;  /* 0x4000004000077882 */ /* 0x000fe20000000000 */
[----:B------:R-:W-:Y:S02]  /*1b90*/  WARPGROUP.DEPBAR.LE gsb0, 0x0 ;  /* 0x00008000000079c5 */ /* 0x000fe40000010000 */
        /* <DEDUP_REMOVED lines=92> */
[----:B------:R-:W-:Y:S03]  /*2160*/  HGMMA.64x64x8.F32.TF32 R24, gdesc[UR4], R24, gsb0 ;  /* 0x04e00000041879f0 */ /* 0x000fe60008002818 */
[----:B------:R-:W-:Y:S02]  /*2170*/  WARPGROUP.DEPBAR.LE gsb0, 0x0 ;  /* 0x00008000000079c5 */ /* 0x000fe40000010000 */
[----:B------:R-:W-:Y:S05]  /*2180*/  @!P1 BRA `(.L_x_25) ;  /* 0x0000000800649947 */ /* 0x000fea0003800000 */
[----:B------:R-:W-:Y:S01]  /*2190*/  UIADD3 UR4, UR36, 0x1, URZ ;  /* 0x0000000124047890 */ /* 0x000fe2000fffe03f */
[----:B------:R-:W-:Y:S02]  /*21a0*/  IMAD.U32 R0, RZ, RZ, UR42 ;  /* 0x0000002aff007e24 */ /* 0x000fe4000f8e00ff */
[----:B------:R-:W-:Y:S01]  /*21b0*/  IMAD.U32 R3, RZ, RZ, UR36 ;  /* 0x00000024ff037e24 */ /* 0x000fe2000f8e00ff */
[----:B------:R-:W-:-:S04]  /*21c0*/  UISETP.NE.AND UP0, UPT, UR4, 0x3, UPT ;  /* 0x000000030400788c */ /* 0x000fc8000bf05270 */
[----:B------:R-:W-:Y:S02]  /*21d0*/  USEL UR5, URZ, 0x1, UP0 ;  /* 0x000000013f057887 */ /* 0x000fe40008000000 */
[----:B------:R-:W-:Y:S02]  /*21e0*/  USEL UR4, UR4, URZ, UP0 ;  /* 0x0000003f04047287 */ /* 0x000fe40008000000 */
[----:B------:R-:W-:-:S06]  /*21f0*/  ULOP3.LUT UR5, UR38, UR5, URZ, 0x3c, !UPT ;  /* 0x0000000526057292 */ /* 0x000fcc000f8e3c3f */
[----:B------:R-:W-:-:S07]  /*2200*/  IMAD.U32 R6, RZ, RZ, UR5 ;  /* 0x00000005ff067e24 */ /* 0x000fce000f8e00ff */
.L_x_32:
[----:B------:R-:W-:Y:S05]  /*2210*/  @!P0 BRA `(.L_x_26) ;  /* 0x0000000000048947 */ /* 0x000fea0003800000 */
[----:B------:R-:W-:Y:S01]  /*2220*/  BPT.TRAP 0x1 ;  /* 0x000000040000795c */ /* 0x000fe20000300000 */
.L_x_26:
[----:B------:R-:W-:Y:S01]  /*2230*/  ULEA UR5, UR4, UR40, 0x3 ;  /* 0x0000002804057291 */ /* 0x000fe2000f8e183f */
[----:B------:R-:W-:-:S08]  /*2240*/  SHF.L.U32 R4, R6, 0x1f, RZ ;  /* 0x0000001f06047819 */ /* 0x000fd000000006ff */
[----:B------:R0:W1:Y:S01]  /*2250*/  SYNCS.PHASECHK.TRANS64.TRYWAIT P1, [UR5], R4 ;  /* 0x00000004ff0075a7 */ /* 0x0000620008020145 */
[----:B------:R-:W-:Y:S05]  /*2260*/  @!P0 BRA `(.L_x_27) ;  /* 0x0000000000048947 */ /* 0x000fea0003800000 */
[----:B------:R-:W-:Y:S01]  /*2270*/  BPT.TRAP 0x1 ;  /* 0x000000040000795c */ /* 0x000fe20000300000 */
.L_x_27:
[----:B-1----:R-:W-:Y:S05]  /*2280*/  @P1 BRA `(.L_x_28) ;  /* 0x0000000000081947 */ /* 0x002fea0003800000 */
[----:B------:R-:W1:Y:S02]  /*2290*/  SYNCS.PHASECHK.TRANS64.TRYWAIT P1, [UR5], R4 ;  /* 0x00000004ff0075a7 */ /* 0x000e640008020145 */
[----:B-1----:R-:W-:Y:S05]  /*22a0*/  @!P1 BRA `(.L_x_29) ;  /* 0x0000004000449947 */ /* 0x002fea0003800000 */
.L_x_28:
[----:B------:R-:W-:Y:S01]  /*22b0*/  ULEA UR5, UR4, UR47, 0xb ;  /* 0x0000002f04057291 */ /* 0x000fe2000f8e583f */
[----:B------:R-:W-:Y:S01]  /*22c0*/  WARPGROUP.ARRIVE ;  /* 0x00000000000079c5 */ /* 0x000fe20000000000 */
[----:B------:R-:W-:Y:S01]  /*22d0*/  ULEA UR6, UR4, UR46, 0xb ;  /* 0x0000002e04067291 */ /* 0x000fe2000f8e583f */
[----:B------:R-:W-:Y:S01]  /*22e0*/  UMOV UR11, 0x40000040 ;  /* 0x40000040000b7882 */ /* 0x000fe20000000000 */
[----:B------:R-:W-:-:S03]  /*22f0*/  UMOV UR9, 0x40000040 ;  /* 0x4000004000097882 */ /* 0x000fc60000000000 */
[----:B------:R-:W-:Y:S02]  /*2300*/  UMOV UR10, UR5 ;  /* 0x00000005000a7c82 */ /* 0x000fe40008000000 */
[----:B------:R-:W-:Y:S02]  /*2310*/  UMOV UR8, UR6 ;  /* 0x0000000600087c82 */ /* 0x000fe40008000000 */
[----:B------:R-:W-:Y:S01]  /*2320*/  HGMMA.64x64x8.F32.TF32 R24, gdesc[UR8], R24, gsb0 ;  /* 0x04e00000081879f0 */ /* 0x000fe20008002818 */
        /* <DEDUP_REMOVED lines=107> */
[----:B------:R-:W-:Y:S01]  /*29e0*/  BPT.TRAP 0x1 ;  /* 0x000000040000795c */ /* 0x000fe20000300000 */
.L_x_30:
[----:B------:R-:W-:-:S13]  /*29f0*/  ISETP.NE.AND P1, PT, R57, RZ, PT ;  /* 0x000000ff3900720c */ /* 0x000fda0003f25270 */
[----:B01----:R-:W-:-:S05]  /*2a00*/  @P1 LEA R4, R3, UR40, 0x3 ;  /* 0x0000002803041c11 */ /* 0x003fca000f8e18ff */
[----:B------:R-:W-:-:S05]  /*2a10*/  @P1 VIADD R5, R4, 0x18 ;  /* 0x0000001804051836 */ /* 0x000fca0000000000 */
[----:B------:R-:W-:-:S04]  /*2a20*/  @P1 PRMT R5, R56, 0x654, R5 ;  /* 0x0000065438051816 */ /* 0x000fc80000000005 */
[----:B------:R0:W-:Y:S01]  /*2a30*/  @P1 SYNCS.ARRIVE.TRANS64.RED.A1T0 RZ, [R5+URZ], RZ ;  /* 0x000000ff05ff19a7 */ /* 0x0001e2000810043f */
[----:B------:R-:W-:-:S13]  /*2a40*/  ISETP.GT.U32.AND P1, PT, R23, 0x1, PT ;  /* 0x000000011700780c */ /* 0x000fda0003f24070 */
[----:B0-----:R-:W-:Y:S05]  /*2a50*/  @P1 BRA `(.L_x_31) ;  /* 0x0000000000041947 */ /* 0x001fea0003800000 */
[----:B------:R-:W-:Y:S01]  /*2a60*/  BPT.TRAP 0x1 ;  /* 0x000000040000795c */ /* 0x000fe20000300000 */
.L_x_31:
[----:B------:R-:W-:Y:S01]  /*2a70*/  UIADD3 UR4, UR4, 0x1, URZ ;  /* 0x0000000104047890 */ /* 0x000fe2000fffe03f */
[C---:B------:R-:W-:Y:S01]  /*2a80*/  ISETP.GT.AND P2, PT, R0.reuse, 0x1, PT ;  /* 0x000000010000780c */ /* 0x040fe20003f44270 */
[----:B------:R-:W-:Y:S02]  /*2a90*/  VIADD R3, R3, 0x1 ;  /* 0x0000000103037836 */ /* 0x000fe40000000000 */
[----:B------:R-:W-:Y:S01]  /*2aa0*/  UISETP.NE.AND UP0, UPT, UR4, 0x3, UPT ;  /* 0x000000030400788c */ /* 0x000fe2000bf05270 */
[----:B------:R-:W-:Y:S02]  /*2ab0*/  VIADD R0, R0, 0xffffffff ;  /* 0xffffffff00007836 */ /* 0x000fe40000000000 */
[C---:B------:R-:W-:Y:S01]  /*2ac0*/  ISETP.NE.AND P1, PT, R3.reuse, 0x3, PT ;  /* 0x000000030300780c */ /* 0x040fe20003f25270 */
[----:B------:R-:W-:Y:S02]  /*2ad0*/  USEL UR5, URZ, 0x1, UP0 ;  /* 0x000000013f057887 */ /* 0x000fe40008000000 */
[----:B------:R-:W-:Y:S01]  /*2ae0*/  USEL UR4, UR4, URZ, UP0 ;  /* 0x0000003f04047287 */ /* 0x000fe20008000000 */
[----:B------:R-:W-:-:S03]  /*2af0*/  SEL R3, R3, RZ, P1 ;  /* 0x000000ff03037207 */ /* 0x000fc60000800000 */
[----:B------:R-:W-:Y:S01]  /*2b00*/  LOP3.LUT R6, R6, UR5, RZ, 0x3c, !PT ;  /* 0x0000000506067c12 */ /* 0x000fe2000f8e3cff */
[----:B------:R-:W-:Y:S07]  /*2b10*/  @P2 BRA `(.L_x_32) ;  /* 0xfffffff400bc2947 */ /* 0x000fee000383ffff */
.L_x_25:
[----:B------:R-:W0:Y:S01]  /*2b20*/  LDC R0, c[0x0][0x28c] ;  /* 0x0000a300ff007b82 */ /* 0x000e220000000800 */
[----:B------:R-:W-:-:S04]  /*2b30*/  IMAD.U32 R3, RZ, RZ, UR44 ;  /* 0x0000002cff037e24 */ /* 0x000fc8000f8e00ff */
[----:B------:R1:W-:Y:S01]  /*2b40*/  SYNCS.ARRIVE.TRANS64.A1T0 RZ, [R3+UR41], RZ ;  /* 0x000000ff03ff79a7 */ /* 0x0003e20008100029 */
[----:B0-----:R-:W-:-:S13]  /*2b50*/  ISETP.GE.AND P1, PT, R0, 0x1, PT ;  /* 0x000000010000780c */ /* 0x001fda0003f26270 */
[----:B-1----:R-:W-:Y:S05]  /*2b60*/  @!P1 BRA `(.L_x_33) ;  /* 0x0000000000449947 */ /* 0x002fea0003800000 */
[----:B------:R-:W-:Y:S05]  /*2b70*/  @!P0 BRA `(.L_x_34) ;  /* 0x0000000000048947 */ /* 0x000fea0003800000 */
[----:B------:R-:W-:Y:S01]  /*2b80*/  BPT.TRAP 0x1 ;  /* 0x000000040000795c */ /* 0x000fe20000300000 */
.L_x_34:
[----:B------:R-:W-:-:S13]  /*2b90*/  ISETP.NE.AND P0, PT, R57, RZ, PT ;  /* 0x000000ff3900720c */ /* 0x000fda0003f05270 */
[----:B------:R-:W-:-:S05]  /*2ba0*/  VOTEU.ANY UP0, P0 ;  /* 0x00000000003f7886 */ /* 0x000fca0000000100 */
[----:B------:R-:W-:-:S06]  /*2bb0*/  @UP0 UIADD3 UR4, UR36, UR42, URZ ;  /* 0x0000002a24040290 */ /* 0x000fcc000fffe03f */
[----:B------:R-:W-:Y:S02]  /*2bc0*/  IMAD.U32 R4, RZ, RZ, UR4 ;  /* 0x00000004ff047e24 */ /* 0x000fe4000f8e00ff */
[----:B------:R-:W-:Y:S02]  /*2bd0*/  IMAD.U32 R3, RZ, RZ, UR4 ;  /* 0x00000004ff037e24 */ /* 0x000fe4000f8e00ff */
[----:B------:R-:W-:-:S05]  /*2be0*/  @P0 IMAD.WIDE.U32 R4, R4, -0x55555555, RZ ;  /* 0xaaaaaaab04040825 */ /* 0x000fca00078e00ff */
[----:B------:R-:W-:-:S05]  /*2bf0*/  @P0 SHF.R.U32.HI R0, RZ, 0x1, R5 ;  /* 0x00000001ff000819 */ /* 0x000fca0000011605 */
[----:B------:R-:W-:-:S05]  /*2c00*/  @P0 IMAD R0, R0, -0x3, R3 ;  /* 0xfffffffd00000824 */ /* 0x000fca00078e0203 */
[----:B------:R-:W-:-:S05]  /*2c10*/  @P0 LEA R0, R0, UR40, 0x3 ;  /* 0x0000002800000c11 */ /* 0x000fca000f8e18ff */
[----:B------:R-:W-:-:S05]  /*2c20*/  @P0 VIADD R3, R0, 0x18 ;  /* 0x0000001800030836 */ /* 0x000fca0000000000 */
[----:B------:R-:W-:-:S04]  /*2c30*/  @P0 PRMT R3, R56, 0x654, R3 ;  /* 0x0000065438030816 */ /* 0x000fc80000000003 */
[----:B------:R0:W-:Y:S01]  /*2c40*/  @P0 SYNCS.ARRIVE.TRANS64.RED.A1T0 RZ, [R3+URZ], RZ ;  /* 0x000000ff03ff09a7 */ /* 0x0001e2000810043f */
[----:B------:R-:W-:-:S13]  /*2c50*/  ISETP.GT.U32.AND P0, PT, R23, 0x1, PT ;  /* 0x000000011700780c */ /* 0x000fda0003f04070 */
[----:B0-----:R-:W-:Y:S05]  /*2c60*/  @P0 BRA `(.L_x_33) ;  /* 0x0000000000040947 */ /* 0x001fea0003800000 */
[----:B------:R-:W-:Y:S01]  /*2c70*/  BPT.TRAP 0x1 ;  /* 0x000000040000795c */ /* 0x000fe20000300000 */
.L_x_33:
[----:B------:R-:W-:Y:S01]  /*2c80*/  SHF.L.U32 R0, R77, 0x1f, RZ ;  /* 0x0000001f4d007819 */ /* 0x000fe200000006ff */
[----:B------:R-:W-:Y:S01]  /*2c90*/  UIADD3 UR36, UR36, UR39, URZ ;  /* 0x0000002724247290 */ /* 0x000fe2000fffe03f */
[----:B------:R-:W-:Y:S01]  /*2ca0*/  SHF.R.S32.HI R9, RZ, 0x1f, R19 ;  /* 0x0000001fff097819 */ /* 0x000fe20000011413 */
[----:B------:R-:W-:Y:S01]  /*2cb0*/  UISETP.GE.U32.AND UP1, UPT, UR39, 0x3, UPT ;  /* 0x000000032700788c */ /* 0x000fe2000bf26070 */
[----:B------:R-:W0:Y:S01]  /*2cc0*/  SYNCS.PHASECHK.TRANS64.TRYWAIT P0, [UR43+0x8], R0 ;  /* 0x00000800ff0075a7 */ /* 0x000e22000800016b */
[----:B------:R-:W-:-:S04]  /*2cd0*/  UISETP.GT.U32.AND UP0, UPT, UR36, 0x2, UPT ;  /* 0x000000022400788c */ /* 0x000fc8000bf04070 */
[----:B------:R-:W-:-:S04]  /*2ce0*/  UISETP.LT.U32.AND UP0, UPT, UR39, 0x3, UP0 ;  /* 0x000000032700788c */ /* 0x000fc80008701070 */
[----:B------:R-:W-:Y:S02]  /*2cf0*/  USEL UR6, URZ, 0x1, !UP0 ;  /* 0x000000013f067887 */ /* 0x000fe4000c000000 */
[----:B------:R-:W-:Y:S02]  /*2d00*/  @UP1 UIMAD.WIDE.U32 UR4, UR36, -0x55555555, URZ ;  /* 0xaaaaaaab240418a5 */ /* 0x000fe4000f8e003f */
[----:B------:R-:W-:Y:S02]  /*2d10*/  ULOP3.LUT UR38, UR38, UR6, URZ, 0x3c, !UPT ;  /* 0x0000000626267292 */ /* 0x000fe4000f8e3c3f */
[----:B------:R-:W-:-:S04]  /*2d20*/  @UP1 USHF.R.U32.HI UR4, URZ, 0x1, UR5 ;  /* 0x000000013f041899 */ /* 0x000fc80008011605 */
[----:B------:R-:W-:Y:S01]  /*2d30*/  @UP1 ULOP3.LUT UR38, UR38, 0x1, UR4, 0x78, !UPT ;  /* 0x0000000126261892 */ /* 0x000fe2000f8e7804 */
[----:B0-----:R-:W-:Y:S11]  /*2d40*/  @!P0 BRA `(.L_x_35) ;  /* 0x0000003400b48947 */ /* 0x001ff60003800000 */
.L_x_124:
[----:B------:R-:W-:Y:S01]  /*2d50*/  ULDC.64 UR4, c[0x0][0x5d0] ;  /* 0x0001740000047ab9 */ /* 0x000fe20000000a00 */
[----:B------:R-:W-:Y:S01]  /*2d60*/  ULDC UR6, c[0x0][0x284] ;  /* 0x0000a10000067ab9 */ /* 0x000fe20000000800 */
[----:B0-----:R-:W-:Y:S02]  /*2d70*/  IMAD R0, R9, UR4, RZ ;  /* 0x0000000409007c24 */ /* 0x001fe4000f8e02ff */
[----:B------:R-:W-:Y:S02]  /*2d80*/  IMAD.SHL.U32 R12, R18, 0x40, RZ ;  /* 0x00000040120c7824 */ /* 0x000fe400078e00ff */
[C---:B------:R-:W-:Y:S02]  /*2d90*/  IMAD R3, R19.reuse, UR5, R0 ;  /* 0x0000000513037c24 */ /* 0x040fe4000f8e0200 */
[----:B------:R-:W-:Y:S01]  /*2da0*/  IMAD.SHL.U32 R0, R22, 0x40, RZ ;  /* 0x0000004016007824 */ /* 0x000fe200078e00ff */
[----:B------:R-:W-:Y:S01]  /*2db0*/  SHF.R.S32.HI R13, RZ, 0x1f, R12 ;  /* 0x0000001fff0d7819 */ /* 0x000fe2000001140c */
[----:B------:R-:W-:Y:S01]  /*2dc0*/  IMAD.WIDE.U32 R4, R19, UR4, R62 ;  /* 0x0000000413047c25 */ /* 0x000fe2000f8e003e */
[----:B------:R-:W-:-:S02]  /*2dd0*/  ULDC.64 UR4, c[0x0][0x5c8] ;  /* 0x0001720000047ab9 */ /* 0x000fc40000000a00 */
[----:B------:R-:W-:Y:S01]  /*2de0*/  ISETP.GE.AND P0, PT, R0, UR6, PT ;  /* 0x0000000600007c0c */ /* 0x000fe2000bf06270 */
[----:B------:R-:W-:Y:S01]  /*2df0*/  ULDC UR6, c[0x0][0x288] ;  /* 0x0000a20000067ab9 */ /* 0x000fe20000000800 */
[----:B------:R-:W-:Y:S01]  /*2e00*/  IADD3 R4, P1, R12, R4, RZ ;  /* 0x000000040c047210 */ /* 0x000fe20007f3e0ff */
[----:B------:R-:W-:Y:S01]  /*2e10*/  IMAD.WIDE R72, R22, 0x40, R60 ;  /* 0x0000004016487825 */ /* 0x000fe200078e023c */
[----:B------:R-:W-:Y:S02]  /*2e20*/  ISETP.GE.OR P0, PT, R12, UR6, P0 ;  /* 0x000000060c007c0c */ /* 0x000fe40008706670 */
[----:B------:R-:W-:Y:S01]  /*2e30*/  IADD3.X R5, R13, R5, R3, P1, !PT ;  /* 0x000000050d057210 */ /* 0x000fe20000ffe403 */
[----:B------:R-:W-:-:S04]  /*2e40*/  IMAD R7, R73, UR4, RZ ;  /* 0x0000000449077c24 */ /* 0x000fc8000f8e02ff */
[C---:B------:R-:W-:Y:S02]  /*2e50*/  IMAD R7, R72.reuse, UR5, R7 ;  /* 0x0000000548077c24 */ /* 0x040fe4000f8e0207 */
[----:B------:R-:W-:-:S04]  /*2e60*/  IMAD.WIDE.U32 R74, R72, UR4, R4 ;  /* 0x00000004484a7c25 */ /* 0x000fc8000f8e0004 */
[----:B------:R-:W-:Y:S05]  /*2e70*/  @P0 BRA `(.L_x_36) ;  /* 0x0000001800d00947 */ /* 0x000fea0003800000 */
[----:B-----5:R-:W-:Y:S01]  /*2e80*/  FSETP.NEU.AND P0, PT, R59, RZ, PT ;  /* 0x000000ff3b00720b */ /* 0x020fe20003f0d000 */
[----:B------:R-:W-:Y:S01]  /*2e90*/  IMAD.IADD R22, R67, 0x1, -R12 ;  /* 0x0000000143167824 */ /* 0x000fe200078e0a0c */
[----:B------:R-:W-:Y:S01]  /*2ea0*/  BSSY B0, `(.L_x_36) ;  /* 0x00001b1000007945 */ /* 0x000fe20003800000 */
[----:B------:R-:W-:Y:S02]  /*2eb0*/  IMAD.IADD R0, R71, 0x1, -R0 ;  /* 0x0000000147007824 */ /* 0x000fe400078e0a00 */
[----:B------:R-:W-:Y:S01]  /*2ec0*/  IMAD.IADD R7, R75, 0x1, R7 ;  /* 0x000000014b077824 */ /* 0x000fe200078e0207 */
[----:B------:R-:W-:-:S04]  /*2ed0*/  ISETP.GT.AND P3, PT, R22, RZ, PT ;  /* 0x000000ff1600720c */ /* 0x000fc80003f64270 */
[----:B------:R-:W-:-:S03]  /*2ee0*/  ISETP.GT.AND P1, PT, R0, RZ, P3 ;  /* 0x000000ff0000720c */ /* 0x000fc60001f24270 */
[----:B------:R-:W-:Y:S10]  /*2ef0*/  @!P0 BRA `(.L_x_37) ;  /* 0x0000001000d48947 */ /* 0x000ff40003800000 */
[----:B------:R-:W0:Y:S01]  /*2f00*/  LDC.64 R78, c[0x0][0x5b8] ;  /* 0x00016e00ff4e7b82 */ /* 0x000e220000000a00 */
[----:B------:R-:W-:-:S07]  /*2f10*/  ULDC.64 UR4, c[0x0][0x5c0] ;  /* 0x0001700000047ab9 */ /* 0x000fce0000000a00 */
[----:B------:R-:W1:Y:S08]  /*2f20*/  LDC.64 R80, c[0x0][0x5b0] ;  /* 0x00016c00ff507b82 */ /* 0x000e700000000a00 */
[----:B------:R-:W2:Y:S01]  /*2f30*/  LDC.64 R82, c[0x0][0x5a8] ;  /* 0x00016a00ff527b82 */ /* 0x000ea20000000a00 */
[-C--:B0-----:R-:W-:Y:S02]  /*2f40*/  IMAD R6, R9, R78.reuse, RZ ;  /* 0x0000004e09067224 */ /* 0x081fe400078e02ff */
[----:B------:R-:W-:-:S04]  /*2f50*/  IMAD.WIDE.U32 R4, R19, R78, R62 ;  /* 0x0000004e13047225 */ /* 0x000fc800078e003e */
[----:B------:R-:W-:Y:S01]  /*2f60*/  IMAD R75, R19, R79, R6 ;  /* 0x0000004f134b7224 */ /* 0x000fe200078e0206 */
[----:B------:R-:W-:Y:S01]  /*2f70*/  IADD3 R8, P0, R12, R4, RZ ;  /* 0x000000040c087210 */ /* 0x000fe20007f1e0ff */
[----:B-1----:R-:W-:-:S03]  /*2f80*/  IMAD R3, R73, R80, RZ ;  /* 0x0000005049037224 */ /* 0x002fc600078e02ff */
[----:B------:R-:W-:Y:S01]  /*2f90*/  IADD3.X R9, R13, R5, R75, P0, !PT ;  /* 0x000000050d097210 */ /* 0x000fe200007fe44b */
[C---:B------:R-:W-:Y:S02]  /*2fa0*/  IMAD R73, R72.reuse, R81, R3 ;  /* 0x0000005148497224 */ /* 0x040fe400078e0203 */
[----:B------:R-:W-:-:S04]  /*2fb0*/  IMAD.WIDE.U32 R4, R72, R80, R8 ;  /* 0x0000005048047225 */ /* 0x000fc800078e0008 */
[----:B------:R-:W-:Y:S01]  /*2fc0*/  IMAD.IADD R3, R5, 0x1, R73 ;  /* 0x0000000105037824 */ /* 0x000fe200078e0249 */
[----:B--2---:R-:W-:-:S04]  /*2fd0*/  LEA R10, P0, R4, R82, 0x2 ;  /* 0x00000052040a7211 */ /* 0x004fc800078010ff */
[----:B------:R-:W-:-:S05]  /*2fe0*/  LEA.HI.X R11, R4, R83, R3, 0x2, P0 ;  /* 0x00000053040b7211 */ /* 0x000fca00000f1403 */
[----:B------:R-:W2:Y:S01]  /*2ff0*/  @P1 LDG.E.LTC128B R18, desc[UR48][R10.64] ;  /* 0x000000300a121981 */ /* 0x000ea2000c1e1920 */
[----:B------:R-:W-:Y:S01]  /*3000*/  IMAD.WIDE.U32 R4, R72, R80, R12 ;  /* 0x0000005048047225 */ /* 0x000fe200078e000c */
[----:B------:R-:W-:Y:S01]  /*3010*/  SHF.L.U64.HI R21, R80, 0x3, R81 ;  /* 0x0000000350157819 */ /* 0x000fe20000010251 */
[----:B------:R-:W-:Y:S01]  /*3020*/  BSSY B1, `(.L_x_38) ;  /* 0x0000017000017945 */ /* 0x000fe20003800000 */
[----:B------:R-:W-:Y:S01]  /*3030*/  ISETP.GT.AND P3, PT, R0, 0x8, P3 ;  /* 0x000000080000780c */ /* 0x000fe20001f64270 */
[----:B------:R-:W-:Y:S01]  /*3040*/  IMAD.SHL.U32 R20, R80, 0x8, RZ ;  /* 0x0000000850147824 */ /* 0x000fe200078e00ff */
[----:B------:R-:W-:-:S03]  /*3050*/  IADD3 R14, P0, R62, R4, RZ ;  /* 0x000000043e0e7210 */ /* 0x000fc60007f1e0ff */
[----:B------:R-:W-:Y:S01]  /*3060*/  IMAD.WIDE.U32 R20, R72, R80, R20 ;  /* 0x0000005048147225 */ /* 0x000fe200078e0014 */
[----:B------:R-:W-:Y:S02]  /*3070*/  IADD3.X R15, R63, R73, R5, P0, !PT ;  /* 0x000000493f0f7210 */ /* 0x000fe400007fe405 */
[C---:B------:R-:W-:Y:S01]  /*3080*/  LEA R6, P0, R74.reuse, UR4, 0x2 ;  /* 0x000000044a067c11 */ /* 0x040fe2000f8010ff */
[----:B------:R-:W-:Y:S02]  /*3090*/  IMAD.IADD R73, R73, 0x1, R21 ;  /* 0x0000000149497824 */ /* 0x000fe400078e0215 */
[----:B------:R-:W-:Y:S01]  /*30a0*/  IMAD.WIDE.U32 R14, R19, R78, R14 ;  /* 0x0000004e130e7225 */ /* 0x000fe200078e000e */
[----:B------:R-:W-:-:S03]  /*30b0*/  LEA.HI.X R7, R74, UR5, R7, 0x2, P0 ;  /* 0x000000054a077c11 */ /* 0x000fc600080f1407 */
[----:B------:R-:W-:Y:S01]  /*30c0*/  IMAD.IADD R5, R75, 0x1, R15 ;  /* 0x000000014b057824 */ /* 0x000fe200078e020f */
[----:B------:R-:W-:-:S04]  /*30d0*/  LEA R4, P0, R14, R82, 0x2 ;  /* 0x000000520e047211 */ /* 0x000fc800078010ff */
[----:B------:R-:W-:Y:S02]  /*30e0*/  LEA.HI.X R5, R14, R83, R5, 0x2, P0 ;  /* 0x000000530e057211 */ /* 0x000fe400000f1405 */
[----:B------:R-:W-:-:S04]  /*30f0*/  ISETP.GT.AND P0, PT, R22, 0x1, PT ;  /* 0x000000011600780c */ /* 0x000fc80003f04270 */
[----:B------:R-:W-:Y:S01]  /*3100*/  ISETP.GT.AND P4, PT, R0, RZ, P0 ;  /* 0x000000ff0000720c */ /* 0x000fe20000784270 */
[----:B--2---:R-:W-:-:S04]  /*3110*/  FMUL R3, R18, R59 ;  /* 0x0000003b12037220 */ /* 0x004fc80000400000 */
[----:B------:R-:W-:Y:S01]  /*3120*/  FFMA R11, R24, R58, R3 ;  /* 0x0000003a180b7223 */ /* 0x000fe20000000003 */
[----:B------:R-:W-:-:S04]  /*3130*/  IADD3 R3, P2, R8, R20, RZ ;  /* 0x0000001408037210 */ /* 0x000fc80007f5e0ff */
[----:B------:R0:W-:Y:S01]  /*3140*/  @P1 STG.E desc[UR48][R6.64], R11 ;  /* 0x0000000b06001986 */ /* 0x0001e2000c101930 */
[----:B------:R-:W-:Y:S01]  /*3150*/  LEA R14, P1, R3, R82, 0x2 ;  /* 0x00000052030e7211 */ /* 0x000fe200078210ff */
[----:B------:R-:W-:Y:S01]  /*3160*/  IMAD.X R10, R73, 0x1, R9, P2 ;  /* 0x00000001490a7824 */ /* 0x000fe200010e0609 */
[----:B------:R-:W-:Y:S11]  /*3170*/  @!P4 BRA `(.L_x_39) ;  /* 0x000000000004c947 */ /* 0x000ff60003800000 */
[----:B------:R1:W5:Y:S02]  /*3180*/  LDG.E.LTC128B R18, desc[UR48][R4.64+0x4] ;  /* 0x0000043004127981 */ /* 0x000364000c1e1920 */
.L_x_39:
[----:B------:R-:W-:Y:S05]  /*3190*/  BSYNC B1 ;  /* 0x0000000000017941 */ /* 0x000fea0003800000 */
.L_x_38:
[----:B-----5:R-:W-:Y:S01]  /*31a0*/  FMUL R8, R18, R59 ;  /* 0x0000003b12087220 */ /* 0x020fe20000400000 */
[----:B------:R-:W-:-:S03]  /*31b0*/  LEA.HI.X R15, R3, R83, R10, 0x2, P1 ;  /* 0x00000053030f7211 */ /* 0x000fc600008f140a */
[----:B------:R-:W-:-:S05]  /*31c0*/  FFMA R25, R25, R58, R8 ;  /* 0x0000003a19197223 */ /* 0x000fca0000000008 */
[----:B------:R2:W-:Y:S04]  /*31d0*/  @P4 STG.E desc[UR48][R6.64+0x4], R25 ;  /* 0x0000041906004986 */ /* 0x0005e8000c101930 */
[----:B------:R-:W3:Y:S01]  /*31e0*/  @P3 LDG.E.LTC128B R18, desc[UR48][R14.64] ;  /* 0x000000300e123981 */ /* 0x000ee2000c1e1920 */
[----:B------:R-:W-:Y:S01]  /*31f0*/  IADD3 R12, P1, P2, R62, R20, R12 ;  /* 0x000000143e0c7210 */ /* 0x000fe20007a3e00c */
[----:B------:R-:W-:Y:S01]  /*3200*/  BSSY B1, `(.L_x_40) ;  /* 0x0000010000017945 */ /* 0x000fe20003800000 */
[C---:B0-----:R-:W-:Y:S02]  /*3210*/  SHF.L.U64.HI R11, R64.reuse, 0x2, R65 ;  /* 0x00000002400b7819 */ /* 0x041fe40000010241 */
[----:B------:R-:W-:Y:S02]  /*3220*/  IADD3.X R13, R63, R73, R13, P1, P2 ;  /* 0x000000493f0d7210 */ /* 0x000fe40000fe440d */
[----:B------:R-:W-:-:S02]  /*3230*/  LEA R10, P2, R64, R6, 0x2 ;  /* 0x00000006400a7211 */ /* 0x000fc400078410ff */
[----:B------:R-:W-:Y:S01]  /*3240*/  ISETP.GT.AND P0, PT, R0, 0x8, P0 ;  /* 0x000000080000780c */ /* 0x000fe20000704270 */
[----:B------:R-:W-:Y:S01]  /*3250*/  IMAD.WIDE.U32 R12, R19, R78, R12 ;  /* 0x0000004e130c7225 */ /* 0x000fe200078e000c */
[----:B------:R-:W-:-:S03]  /*3260*/  ISETP.GT.AND P1, PT, R22, 0x8, PT ;  /* 0x000000081600780c */ /* 0x000fc60003f24270 */
[----:B------:R-:W-:Y:S01]  /*3270*/  IMAD.X R11, R11, 0x1, R7, P2 ;  /* 0x000000010b0b7824 */ /* 0x000fe200010e0607 */
[----:B------:R-:W-:Y:S01]  /*3280*/  LEA R8, P4, R12, R82, 0x2 ;  /* 0x000000520c087211 */ /* 0x000fe200078810ff */
[----:B------:R-:W-:-:S05]  /*3290*/  IMAD.IADD R9, R75, 0x1, R13 ;  /* 0x000000014b097824 */ /* 0x000fca00078e020d */
[----:B------:R-:W-:Y:S01]  /*32a0*/  LEA.HI.X R9, R12, R83, R9, 0x2, P4 ;  /* 0x000000530c097211 */ /* 0x000fe200020f1409 */
[----:B---3--:R-:W-:-:S04]  /*32b0*/  FMUL R3, R18, R59 ;  /* 0x0000003b12037220 */ /* 0x008fc80000400000 */
[----:B------:R-:W-:-:S05]  /*32c0*/  FFMA R3, R26, R58, R3 ;  /* 0x0000003a1a037223 */ /* 0x000fca0000000003 */
[----:B------:R2:W-:Y:S01]  /*32d0*/  @P3 STG.E desc[UR48][R10.64], R3 ;  /* 0x000000030a003986 */ /* 0x0005e2000c101930 */
[----:B------:R-:W-:Y:S05]  /*32e0*/  @!P0 BRA `(.L_x_41) ;  /* 0x0000000000048947 */ /* 0x000fea0003800000 */
[----:B------:R0:W5:Y:S02]  /*32f0*/  LDG.E.LTC128B R18, desc[UR48][R8.64+0x4] ;  /* 0x0000043008127981 */ /* 0x000164000c1e1920 */
.L_x_41:
[----:B------:R-:W-:Y:S05]  /*3300*/  BSYNC B1 ;  /* 0x0000000000017941 */ /* 0x000fea0003800000 */
.L_x_40:
[----:B-----5:R-:W-:Y:S01]  /*3310*/  FMUL R12, R18, R59 ;  /* 0x0000003b120c7220 */ /* 0x020fe20000400000 */
[----:B------:R-:W-:Y:S01]  /*3320*/  ISETP.GT.AND P3, PT, R0, RZ, P1 ;  /* 0x000000ff0000720c */ /* 0x000fe20000f64270 */
[----:B------:R-:W-:Y:S01]  /*3330*/  BSSY B1, `(.L_x_42) ;  /* 0x0000006000017945 */ /* 0x000fe20003800000 */
[----:B------:R-:W-:Y:S01]  /*3340*/  ISETP.GT.AND P2, PT, R22, 0x9, PT ;  /* 0x000000091600780c */ /* 0x000fe20003f44270 */
[----:B------:R-:W-:-:S05]  /*3350*/  FFMA R27, R27, R58, R12 ;  /* 0x0000003a1b1b7223 */ /* 0x000fca000000000c */
[----:B------:R3:W-:Y:S05]  /*3360*/  @P0 STG.E desc[UR48][R10.64+0x4], R27 ;  /* 0x0000041b0a000986 */ /* 0x0007ea000c101930 */
[----:B------:R-:W-:Y:S05]  /*3370*/  @!P3 BRA `(.L_x_43) ;  /* 0x000000000004b947 */ /* 0x000fea0003800000 */
[----:B------:R4:W5:Y:S02]  /*3380*/  LDG.E.LTC128B R18, desc[UR48][R4.64+0x20] ;  /* 0x0000203004127981 */ /* 0x000964000c1e1920 */
.L_x_43:
[----:B------:R-:W-:Y:S05]  /*3390*/  BSYNC B1 ;  /* 0x0000000000017941 */ /* 0x000fea0003800000 */
.L_x_42:
[----:B--2--5:R-:W-:Y:S01]  /*33a0*/  FMUL R3, R18, R59 ;  /* 0x0000003b12037220 */ /* 0x024fe20000400000 */
[----:B------:R-:W-:Y:S01]  /*33b0*/  ISETP.GT.AND P0, PT, R0, RZ, P2 ;  /* 0x000000ff0000720c */ /* 0x000fe20001704270 */
[----:B------:R-:W-:Y:S02]  /*33c0*/  BSSY B1, `(.L_x_44) ;  /* 0x0000005000017945 */ /* 0x000fe40003800000 */
[----:B------:R-:W-:-:S05]  /*33d0*/  FFMA R3, R28, R58, R3 ;  /* 0x0000003a1c037223 */ /* 0x000fca0000000003 */
[----:B------:R2:W-:Y:S05]  /*33e0*/  @P3 STG.E desc[UR48][R6.64+0x20], R3 ;  /* 0x0000200306003986 */ /* 0x0005ea000c101930 */
[----:B------:R-:W-:Y:S05]  /*33f0*/  @!P0 BRA `(.L_x_45) ;  /* 0x0000000000048947 */ /* 0x000fea0003800000 */
[----:B------:R0:W5:Y:S02]  /*3400*/  LDG.E.LTC128B R18, desc[UR48][R4.64+0x24] ;  /* 0x0000243004127981 */ /* 0x000164000c1e1920 */
.L_x_45:
[----:B------:R-:W-:Y:S05]  /*3410*/  BSYNC B1 ;  /* 0x0000000000017941 */ /* 0x000fea0003800000 */
.L_x_44:
[----:B-----5:R-:W-:Y:S01]  /*3420*/  FMUL R12, R18, R59 ;  /* 0x0000003b120c7220 */ /* 0x020fe20000400000 */
[----:B------:R-:W-:Y:S01]  /*3430*/  ISETP.GT.AND P1, PT, R0, 0x8, P1 ;  /* 0x000000080000780c */ /* 0x000fe20000f24270 */
[----:B------:R-:W-:Y:S02]  /*3440*/  BSSY B1, `(.L_x_46) ;  /* 0x0000005000017945 */ /* 0x000fe40003800000 */
[----:B------:R-:W-:-:S05]  /*3450*/  FFMA R29, R29, R58, R12 ;  /* 0x0000003a1d1d7223 */ /* 0x000fca000000000c */
[----:B------:R0:W-:Y:S05]  /*3460*/  @P0 STG.E desc[UR48][R6.64+0x24], R29 ;  /* 0x0000241d06000986 */ /* 0x0001ea000c101930 */
[----:B------:R-:W-:Y:S05]  /*3470*/  @!P1 BRA `(.L_x_47) ;  /* 0x0000000000049947 */ /* 0x000fea0003800000 */
[----:B------:R0:W5:Y:S02]  /*3480*/  LDG.E.LTC128B R18, desc[UR48][R8.64+0x20] ;  /* 0x0000203008127981 */ /* 0x000164000c1e1920 */
.L_x_47:
[----:B------:R-:W-:Y:S05]  /*3490*/  BSYNC B1 ;  /* 0x0000000000017941 */ /* 0x000fea0003800000 */
.L_x_46:
[----:B--2--5:R-:W-:Y:S01]  /*34a0*/  FMUL R3, R18, R59 ;  /* 0x0000003b12037220 */ /* 0x024fe20000400000 */
[----:B------:R-:W-:Y:S01]  /*34b0*/  ISETP.GT.AND P2, PT, R0, 0x8, P2 ;  /* 0x000000080000780c */ /* 0x000fe20001744270 */
[----:B------:R-:W-:Y:S01]  /*34c0*/  BSSY B1, `(.L_x_48) ;  /* 0x0000006000017945 */ /* 0x000fe20003800000 */
[----:B------:R-:W-:Y:S01]  /*34d0*/  ISETP.GT.AND P0, PT, R22, 0x10, PT ;  /* 0x000000101600780c */ /* 0x000fe20003f04270 */
[----:B------:R-:W-:-:S05]  /*34e0*/  FFMA R3, R30, R58, R3 ;  /* 0x0000003a1e037223 */ /* 0x000fca0000000003 */
[----:B------:R2:W-:Y:S05]  /*34f0*/  @P1 STG.E desc[UR48][R10.64+0x20], R3 ;  /* 0x000020030a001986 */ /* 0x0005ea000c101930 */
[----:B------:R-:W-:Y:S05]  /*3500*/  @!P2 BRA `(.L_x_49) ;  /* 0x000000000004a947 */ /* 0x000fea0003800000 */
[----:B------:R0:W5:Y:S02]  /*3510*/  LDG.E.LTC128B R18, desc[UR48][R8.64+0x24] ;  /* 0x0000243008127981 */ /* 0x000164000c1e1920 */
.L_x_49:
[----:B------:R-:W-:Y:S05]  /*3520*/  BSYNC B1 ;  /* 0x0000000000017941 */ /* 0x000fea0003800000 */
.L_x_48:
        /* <DEDUP_REMOVED lines=8> */
.L_x_51:
[----:B------:R-:W-:Y:S05]  /*35b0*/  BSYNC B1 ;  /* 0x0000000000017941 */ /* 0x000fea0003800000 */
.L_x_50:
[----:B--2--5:R-:W-:Y:S01]  /*35c0*/  FMUL R3, R18, R59 ;  /* 0x0000003b12037220 */ /* 0x024fe20000400000 */
[----:B------:R-:W-:Y:S01]  /*35d0*/  ISETP.GT.AND P2, PT, R0, RZ, P1 ;  /* 0x000000ff0000720c */ /* 0x000fe20000f44270 */
[----:B------:R-:W-:Y:S02]  /*35e0*/  BSSY B1, `(.L_x_52) ;  /* 0x0000005000017945 */ /* 0x000fe40003800000 */
[----:B------:R-:W-:-:S05]  /*35f0*/  FFMA R3, R32, R58, R3 ;  /* 0x0000003a20037223 */ /* 0x000fca0000000003 */
[----:B------:R2:W-:Y:S05]  /*3600*/  @P3 STG.E desc[UR48][R6.64+0x40], R3 ;  /* 0x0000400306003986 */ /* 0x0005ea000c101930 */
[----:B------:R-:W-:Y:S05]  /*3610*/  @!P2 BRA `(.L_x_53) ;  /* 0x000000000004a947 */ /* 0x000fea0003800000 */
[----:B------:R0:W5:Y:S02]  /*3620*/  LDG.E.LTC128B R18, desc[UR48][R4.64+0x44] ;  /* 0x0000443004127981 */ /* 0x000164000c1e1920 */
.L_x_53:
[----:B------:R-:W-:Y:S05]  /*3630*/  BSYNC B1 ;  /* 0x0000000000017941 */ /* 0x000fea0003800000 */
.L_x_52:
[----:B-----5:R-:W-:Y:S01]  /*3640*/  FMUL R12, R18, R59 ;  /* 0x0000003b120c7220 */ /* 0x020fe20000400000 */
[----:B------:R-:W-:Y:S01]  /*3650*/  ISETP.GT.AND P0, PT, R0, 0x8, P0 ;  /* 0x000000080000780c */ /* 0x000fe20000704270 */
[----:B------:R-:W-:Y:S02]  /*3660*/  BSSY B1, `(.L_x_54) ;  /* 0x0000005000017945 */ /* 0x000fe40003800000 */
[----:B------:R-:W-:-:S05]  /*3670*/  FFMA R33, R33, R58, R12 ;  /* 0x0000003a21217223 */ /* 0x000fca000000000c */
[----:B------:R0:W-:Y:S05]  /*3680*/  @P2 STG.E desc[UR48][R6.64+0x44], R33 ;  /* 0x0000442106002986 */ /* 0x0001ea000c101930 */
[----:B------:R-:W-:Y:S05]  /*3690*/  @!P0 BRA `(.L_x_55) ;  /* 0x0000000000048947 */ /* 0x000fea0003800000 */
[----:B------:R0:W5:Y:S02]  /*36a0*/  LDG.E.LTC128B R18, desc[UR48][R8.64+0x40] ;  /* 0x0000403008127981 */ /* 0x000164000c1e1920 */
.L_x_55:
[----:B------:R-:W-:Y:S05]  /*36b0*/  BSYNC B1 ;  /* 0x0000000000017941 */ /* 0x000fea0003800000 */
.L_x_54:
        /* <DEDUP_REMOVED lines=8> */
.L_x_57:
[----:B------:R-:W-:Y:S05]  /*3740*/  BSYNC B1 ;  /* 0x0000000000017941 */ /* 0x000fea0003800000 */
.L_x_56:
        /* <DEDUP_REMOVED lines=8> */
.L_x_59:
[----:B------:R-:W-:Y:S05]  /*37d0*/  BSYNC B1 ;  /* 0x0000000000017941 */ /* 0x000fea0003800000 */
.L_x_58:
[----:B--2--5:R-:W-:Y:S01]  /*37e0*/  FMUL R3, R18, R59 ;  /* 0x0000003b12037220 */ /* 0x024fe20000400000 */
[----:B------:R-:W-:Y:S01]  /*37f0*/  ISETP.GT.AND P1, PT, R0, RZ, P0 ;  /* 0x000000ff0000720c */ /* 0x000fe20000724270 */
[----:B------:R-:W-:Y:S02]  /*3800*/  BSSY B1, `(.L_x_60) ;  /* 0x0000005000017945 */ /* 0x000fe40003800000 */
[----:B------:R-:W-:-:S05]  /*3810*/  FFMA R3, R36, R58, R3 ;  /* 0x0000003a24037223 */ /* 0x000fca0000000003 */
[----:B------:R2:W-:Y:S05]  /*3820*/  @P3 STG.E desc[UR48][R6.64+0x60], R3 ;  /* 0x0000600306003986 */ /* 0x0005ea000c101930 */
[----:B------:R-:W-:Y:S05]  /*3830*/  @!P1 BRA `(.L_x_61) ;  /* 0x0000000000049947 */ /* 0x000fea0003800000 */
[----:B------:R0:W5:Y:S02]  /*3840*/  LDG.E.LTC128B R18, desc[UR48][R4.64+0x64] ;  /* 0x0000643004127981 */ /* 0x000164000c1e1920 */
.L_x_61:
[----:B------:R-:W-:Y:S05]  /*3850*/  BSYNC B1 ;  /* 0x0000000000017941 */ /* 0x000fea0003800000 */
.L_x_60:
[----:B-----5:R-:W-:Y:S01]  /*3860*/  FMUL R12, R18, R59 ;  /* 0x0000003b120c7220 */ /* 0x020fe20000400000 */
[----:B------:R-:W-:Y:S01]  /*3870*/  ISETP.GT.AND P2, PT, R0, 0x8, P2 ;  /* 0x000000080000780c */ /* 0x000fe20001744270 */
[----:B------:R-:W-:Y:S02]  /*3880*/  BSSY B1, `(.L_x_62) ;  /* 0x0000005000017945 */ /* 0x000fe40003800000 */
[----:B------:R-:W-:-:S05]  /*3890*/  FFMA R37, R37, R58, R12 ;  /* 0x0000003a25257223 */ /* 0x000fca000000000c */
[----:B------:R0:W-:Y:S05]  /*38a0*/  @P1 STG.E desc[UR48][R6.64+0x64], R37 ;  /* 0x0000642506001986 */ /* 0x0001ea000c101930 */
[----:B------:R-:W-:Y:S05]  /*38b0*/  @!P2 BRA `(.L_x_63) ;  /* 0x000000000004a947 */ /* 0x000fea0003800000 */
[----:B------:R0:W5:Y:S02]  /*38c0*/  LDG.E.LTC128B R18, desc[UR48][R8.64+0x60] ;  /* 0x0000603008127981 */ /* 0x000164000c1e1920 */
.L_x_63:
[----:B------:R-:W-:Y:S05]  /*38d0*/  BSYNC B1 ;  /* 0x0000000000017941 */ /* 0x000fea0003800000 */
.L_x_62:
        /* <DEDUP_REMOVED lines=8> */
.L_x_65:
[----:B------:R-:W-:Y:S05]  /*3960*/  BSYNC B1 ;  /* 0x0000000000017941 */ /* 0x000fea0003800000 */
.L_x_64:
        /* <DEDUP_REMOVED lines=8> */
.L_x_67:
[----:B------:R-:W-:Y:S05]  /*39f0*/  BSYNC B1 ;  /* 0x0000000000017941 */ /* 0x000fea0003800000 */
.L_x_66:
[----:B--2--5:R-:W-:Y:S01]  /*3a00*/  FMUL R3, R18, R59 ;  /* 0x0000003b12037220 */ /* 0x024fe20000400000 */
[----:B------:R-:W-:Y:S01]  /*3a10*/  ISETP.GT.AND P0, PT, R0, RZ, P2 ;  /* 0x000000ff0000720c */ /* 0x000fe20001704270 */
[----:B------:R-:W-:Y:S02]  /*3a20*/  BSSY B1, `(.L_x_68) ;  /* 0x0000005000017945 */ /* 0x000fe40003800000 */
[----:B------:R-:W-:-:S05]  /*3a30*/  FFMA R3, R40, R58, R3 ;  /* 0x0000003a28037223 */ /* 0x000fca0000000003 */
[----:B------:R2:W-:Y:S05]  /*3a40*/  @P3 STG.E desc[UR48][R6.64+0x80], R3 ;  /* 0x0000800306003986 */ /* 0x0005ea000c101930 */
[----:B------:R-:W-:Y:S05]  /*3a50*/  @!P0 BRA `(.L_x_69) ;  /* 0x0000000000048947 */ /* 0x000fea0003800000 */
[----:B------:R0:W5:Y:S02]  /*3a60*/  LDG.E.LTC128B R18, desc[UR48][R4.64+0x84] ;  /* 0x0000843004127981 */ /* 0x000164000c1e1920 */
.L_x_69:
[----:B------:R-:W-:Y:S05]  /*3a70*/  BSYNC B1 ;  /* 0x0000000000017941 */ /* 0x000fea0003800000 */
.L_x_68:
[----:B-----5:R-:W-:Y:S01]  /*3a80*/  FMUL R12, R18, R59 ;  /* 0x0000003b120c7220 */ /* 0x020fe20000400000 */
[----:B------:R-:W-:Y:S01]  /*3a90*/  ISETP.GT.AND P1, PT, R0, 0x8, P1 ;  /* 0x000000080000780c */ /* 0x000fe20000f24270 */
[----:B------:R-:W-:Y:S02]  /*3aa0*/  BSSY B1, `(.L_x_70) ;  /* 0x0000005000017945 */ /* 0x000fe40003800000 */
[----:B------:R-:W-:-:S05]  /*3ab0*/  FFMA R41, R41, R58, R12 ;  /* 0x0000003a29297223 */ /* 0x000fca000000000c */
[----:B------:R0:W-:Y:S05]  /*3ac0*/  @P0 STG.E desc[UR48][R6.64+0x84], R41 ;  /* 0x0000842906000986 */ /* 0x0001ea000c101930 */
[----:B------:R-:W-:Y:S05]  /*3ad0*/  @!P1 BRA `(.L_x_71) ;  /* 0x0000000000049947 */ /* 0x000fea0003800000 */
[----:B------:R0:W5:Y:S02]  /*3ae0*/  LDG.E.LTC128B R18, desc[UR48][R8.64+0x80] ;  /* 0x0000803008127981 */ /* 0x000164000c1e1920 */
.L_x_71:
[----:B------:R-:W-:Y:S05]  /*3af0*/  BSYNC B1 ;  /* 0x0000000000017941 */ /* 0x000fea0003800000 */
.L_x_70:
        /* <DEDUP_REMOVED lines=8> */
.L_x_73:
[----:B------:R-:W-:Y:S05]  /*3b80*/  BSYNC B1 ;  /* 0x0000000000017941 */ /* 0x000fea0003800000 */
.L_x_72:
        /* <DEDUP_REMOVED lines=8> */
.L_x_75:
[----:B------:R-:W-:Y:S05]  /*3c10*/  BSYNC B1 ;  /* 0x0000000000017941 */ /* 0x000fea0003800000 */
.L_x_74:
[----:B--2--5:R-:W-:Y:S01]  /*3c20*/  FMUL R3, R18, R59 ;  /* 0x0000003b12037220 */ /* 0x024fe20000400000 */
[----:B------:R-:W-:Y:S01]  /*3c30*/  ISETP.GT.AND P2, PT, R0, RZ, P1 ;  /* 0x000000ff0000720c */ /* 0x000fe20000f44270 */
[----:B------:R-:W-:Y:S02]  /*3c40*/  BSSY B1, `(.L_x_76) ;  /* 0x0000005000017945 */ /* 0x000fe40003800000 */
[----:B------:R-:W-:-:S05]  /*3c50*/  FFMA R3, R44, R58, R3 ;  /* 0x0000003a2c037223 */ /* 0x000fca0000000003 */
[----:B------:R2:W-:Y:S05]  /*3c60*/  @P3 STG.E desc[UR48][R6.64+0xa0], R3 ;  /* 0x0000a00306003986 */ /* 0x0005ea000c101930 */
[----:B------:R-:W-:Y:S05]  /*3c70*/  @!P2 BRA `(.L_x_77) ;  /* 0x000000000004a947 */ /* 0x000fea0003800000 */
[----:B------:R0:W5:Y:S02]  /*3c80*/  LDG.E.LTC128B R18, desc[UR48][R4.64+0xa4] ;  /* 0x0000a43004127981 */ /* 0x000164000c1e1920 */
.L_x_77:
[----:B------:R-:W-:Y:S05]  /*3c90*/  BSYNC B1 ;  /* 0x0000000000017941 */ /* 0x000fea0003800000 */
.L_x_76:
[----:B-----5:R-:W-:Y:S01]  /*3ca0*/  FMUL R12, R18, R59 ;  /* 0x0000003b120c7220 */ /* 0x020fe20000400000 */
[----:B------:R-:W-:Y:S01]  /*3cb0*/  ISETP.GT.AND P0, PT, R0, 0x8, P0 ;  /* 0x000000080000780c */ /* 0x000fe20000704270 */
[----:B------:R-:W-:Y:S02]  /*3cc0*/  BSSY B1, `(.L_x_78) ;  /* 0x0000005000017945 */ /* 0x000fe40003800000 */
[----:B------:R-:W-:-:S05]  /*3cd0*/  FFMA R45, R45, R58, R12 ;  /* 0x0000003a2d2d7223 */ /* 0x000fca000000000c */
[----:B------:R0:W-:Y:S05]  /*3ce0*/  @P2 STG.E desc[UR48][R6.64+0xa4], R45 ;  /* 0x0000a42d06002986 */ /* 0x0001ea000c101930 */
[----:B------:R-:W-:Y:S05]  /*3cf0*/  @!P0 BRA `(.L_x_79) ;  /* 0x0000000000048947 */ /* 0x000fea0003800000 */
[----:B------:R0:W5:Y:S02]  /*3d00*/  LDG.E.LTC128B R18, desc[UR48][R8.64+0xa0] ;  /* 0x0000a03008127981 */ /* 0x000164000c1e1920 */
.L_x_79:
[----:B------:R-:W-:Y:S05]  /*3d10*/  BSYNC B1 ;  /* 0x0000000000017941 */ /* 0x000fea0003800000 */
.L_x_78:
        /* <DEDUP_REMOVED lines=8> */
.L_x_81:
[----:B------:R-:W-:Y:S05]  /*3da0*/  BSYNC B1 ;  /* 0x0000000000017941 */ /* 0x000fea0003800000 */
.L_x_80:
        /* <DEDUP_REMOVED lines=8> */
.L_x_83:
[----:B------:R-:W-:Y:S05]  /*3e30*/  BSYNC B1 ;  /* 0x0000000000017941 */ /* 0x000fea0003800000 */
.L_x_82:
[----:B--2--5:R-:W-:Y:S01]  /*3e40*/  FMUL R3, R18, R59 ;  /* 0x0000003b12037220 */ /* 0x024fe20000400000 */
[----:B------:R-:W-:Y:S01]  /*3e50*/  ISETP.GT.AND P1, PT, R0, RZ, P0 ;  /* 0x000000ff0000720c */ /* 0x000fe20000724270 */
[----:B------:R-:W-:Y:S02]  /*3e60*/  BSSY B1, `(.L_x_84) ;  /* 0x0000005000017945 */ /* 0x000fe40003800000 */
[----:B------:R-:W-:-:S05]  /*3e70*/  FFMA R3, R48, R58, R3 ;  /* 0x0000003a30037223 */ /* 0x000fca0000000003 */
[----:B------:R2:W-:Y:S05]  /*3e80*/  @P3 STG.E desc[UR48][R6.64+0xc0], R3 ;  /* 0x0000c00306003986 */ /* 0x0005ea000c101930 */
[----:B------:R-:W-:Y:S05]  /*3e90*/  @!P1 BRA `(.L_x_85) ;  /* 0x0000000000049947 */ /* 0x000fea0003800000 */
[----:B------:R0:W5:Y:S02]  /*3ea0*/  LDG.E.LTC128B R18, desc[UR48][R4.64+0xc4] ;  /* 0x0000c43004127981 */ /* 0x000164000c1e1920 */
.L_x_85:
[----:B------:R-:W-:Y:S05]  /*3eb0*/  BSYNC B1 ;  /* 0x0000000000017941 */ /* 0x000fea0003800000 */
.L_x_84:
[----:B-----5:R-:W-:Y:S01]  /*3ec0*/  FMUL R12, R18, R59 ;  /* 0x0000003b120c7220 */ /* 0x020fe20000400000 */
[----:B------:R-:W-:Y:S01]  /*3ed0*/  ISETP.GT.AND P2, PT, R0, 0x8, P2 ;  /* 0x000000080000780c */ /* 0x000fe20001744270 */
[----:B------:R-:W-:Y:S02]  /*3ee0*/  BSSY B1, `(.L_x_86) ;  /* 0x0000005000017945 */ /* 0x000fe40003800000 */
[----:B------:R-:W-:-:S05]  /*3ef0*/  FFMA R49, R49, R58, R12 ;  /* 0x0000003a31317223 */ /* 0x000fca000000000c */
[----:B------:R0:W-:Y:S05]  /*3f00*/  @P1 STG.E desc[UR48][R6.64+0xc4], R49 ;  /* 0x0000c43106001986 */ /* 0x0001ea000c101930 */
[----:B------:R-:W-:Y:S05]  /*3f10*/  @!P2 BRA `(.L_x_87) ;  /* 0x000000000004a947 */ /* 0x000fea0003800000 */
[----:B------:R0:W5:Y:S02]  /*3f20*/  LDG.E.LTC128B R18, desc[UR48][R8.64+0xc0] ;  /* 0x0000c03008127981 */ /* 0x000164000c1e1920 */
.L_x_87:
[----:B------:R-:W-:Y:S05]  /*3f30*/  BSYNC B1 ;  /* 0x0000000000017941 */ /* 0x000fea0003800000 */
.L_x_86:
        /* <DEDUP_REMOVED lines=8> */
.L_x_89:
[----:B------:R-:W-:Y:S05]  /*3fc0*/  BSYNC B1 ;  /* 0x0000000000017941 */ /* 0x000fea0003800000 */
.L_x_88:
        /* <DEDUP_REMOVED lines=8> */
.L_x_91:
[----:B------:R-:W-:Y:S05]  /*4050*/  BSYNC B1 ;  /* 0x0000000000017941 */ /* 0x000fea0003800000 */
.L_x_90:
[----:B--2--5:R-:W-:Y:S01]  /*4060*/  FMUL R3, R18, R59 ;  /* 0x0000003b12037220 */ /* 0x024fe20000400000 */
[----:B------:R-:W-:Y:S01]  /*4070*/  ISETP.GT.AND P0, PT, R0, RZ, P2 ;  /* 0x000000ff0000720c */ /* 0x000fe20001704270 */
[----:B------:R-:W-:Y:S02]  /*4080*/  BSSY B1, `(.L_x_92) ;  /* 0x0000005000017945 */ /* 0x000fe40003800000 */
[----:B------:R-:W-:-:S05]  /*4090*/  FFMA R3, R52, R58, R3 ;  /* 0x0000003a34037223 */ /* 0x000fca0000000003 */
[----:B------:R2:W-:Y:S05]  /*40a0*/  @P3 STG.E desc[UR48][R6.64+0xe0], R3 ;  /* 0x0000e00306003986 */ /* 0x0005ea000c101930 */
[----:B------:R-:W-:Y:S05]  /*40b0*/  @!P0 BRA `(.L_x_93) ;  /* 0x0000000000048947 */ /* 0x000fea0003800000 */
[----:B------:R0:W5:Y:S02]  /*40c0*/  LDG.E.LTC128B R18, desc[UR48][R4.64+0xe4] ;  /* 0x0000e43004127981 */ /* 0x000164000c1e1920 */
.L_x_93:
[----:B------:R-:W-:Y:S05]  /*40d0*/  BSYNC B1 ;  /* 0x0000000000017941 */ /* 0x000fea0003800000 */
.L_x_92:
[----:B01--45:R-:W-:Y:S01]  /*40e0*/  FMUL R4, R18, R59 ;  /* 0x0000003b12047220 */ /* 0x033fe20000400000 */
[----:B------:R-:W-:Y:S01]  /*40f0*/  ISETP.GT.AND P1, PT, R0, 0x8, P1 ;  /* 0x000000080000780c */ /* 0x000fe20000f24270 */
[----:B------:R-:W-:Y:S02]  /*4100*/  BSSY B1, `(.L_x_94) ;  /* 0x0000005000017945 */ /* 0x000fe40003800000 */
[----:B------:R-:W-:-:S05]  /*4110*/  FFMA R53, R53, R58, R4 ;  /* 0x0000003a35357223 */ /* 0x000fca0000000004 */
[----:B------:R0:W-:Y:S05]  /*4120*/  @P0 STG.E desc[UR48][R6.64+0xe4], R53 ;  /* 0x0000e43506000986 */ /* 0x0001ea000c101930 */
[----:B------:R-:W-:Y:S05]  /*4130*/  @!P1 BRA `(.L_x_95) ;  /* 0x0000000000049947 */ /* 0x000fea0003800000 */
[----:B------:R1:W5:Y:S02]  /*4140*/  LDG.E.LTC128B R18, desc[UR48][R8.64+0xe0] ;  /* 0x0000e03008127981 */ /* 0x000364000c1e1920 */
.L_x_95:
[----:B------:R-:W-:Y:S05]  /*4150*/  BSYNC B1 ;  /* 0x0000000000017941 */ /* 0x000fea0003800000 */
.L_x_94:
[----:B--2--5:R-:W-:Y:S01]  /*4160*/  FMUL R3, R18, R59 ;  /* 0x0000003b12037220 */ /* 0x024fe20000400000 */
[----:B------:R-:W-:Y:S01]  /*4170*/  @P1 IMAD.MOV.U32 R4, RZ, RZ, R10 ;  /* 0x000000ffff041224 */ /* 0x000fe200078e000a */
[----:B------:R-:W-:Y:S01]  /*4180*/  ISETP.GT.AND P2, PT, R0, 0x8, P2 ;  /* 0x000000080000780c */ /* 0x000fe20001744270 */
[----:B------:R-:W-:Y:S02]  /*4190*/  @P1 IMAD.MOV.U32 R5, RZ, RZ, R11 ;  /* 0x000000ffff051224 */ /* 0x000fe400078e000b */
[----:B------:R-:W-:Y:S01]  /*41a0*/  FFMA R3, R54, R58, R3 ;  /* 0x0000003a36037223 */ /* 0x000fe20000000003 */
[----:B------:R-:W-:Y:S04]  /*41b0*/  BSSY B1, `(.L_x_96) ;  /* 0x0000004000017945 */ /* 0x000fe80003800000 */
[----:B------:R2:W-:Y:S05]  /*41c0*/  @P1 STG.E desc[UR48][R4.64+0xe0], R3 ;  /* 0x0000e00304001986 */ /* 0x0005ea000c101930 */
[----:B------:R-:W-:Y:S05]  /*41d0*/  @!P2 BRA `(.L_x_97) ;  /* 0x000000000004a947 */ /* 0x000fea0003800000 */
[----:B------:R4:W5:Y:S02]  /*41e0*/  LDG.E.LTC128B R18, desc[UR48][R8.64+0xe4] ;  /* 0x0000e43008127981 */ /* 0x000964000c1e1920 */
.L_x_97:
[----:B------:R-:W-:Y:S05]  /*41f0*/  BSYNC B1 ;  /* 0x0000000000017941 */ /* 0x000fea0003800000 */
.L_x_96:
[----:B-----5:R-:W-:-:S04]  /*4200*/  FMUL R18, R18, R59 ;  /* 0x0000003b12127220 */ /* 0x020fc80000400000 */
[----:B------:R-:W-:Y:S01]  /*4210*/  FFMA R55, R55, R58, R18 ;  /* 0x0000003a37377223 */ /* 0x000fe20000000012 */
[----:B------:R-:W-:Y:S06]  /*4220*/  @!P2 BRA `(.L_x_98) ;  /* 0x0000000400e0a947 */ /* 0x000fec0003800000 */
[----:B------:R0:W-:Y:S01]  /*4230*/  STG.E desc[UR48][R10.64+0xe4], R55 ;  /* 0x0000e4370a007986 */ /* 0x0001e2000c101930 */
[----:B------:R-:W-:Y:S05]  /*4240*/  BRA `(.L_x_98) ;  /* 0x0000000400d87947 */ /* 0x000fea0003800000 */
.L_x_37:
[----:B------:R-:W-:Y:S01]  /*4250*/  ISETP.GT.AND P0, PT, R22, 0x1, PT ;  /* 0x000000011600780c */ /* 0x000fe20003f04270 */
[----:B------:R-:W-:Y:S01]  /*4260*/  ULDC.64 UR4, c[0x0][0x5c0] ;  /* 0x0001700000047ab9 */ /* 0x000fe20000000a00 */
[-C--:B------:R-:W-:Y:S01]  /*4270*/  FMUL R3, R24, R58.reuse ;  /* 0x0000003a18037220 */ /* 0x080fe20000400000 */
[----:B------:R-:W-:Y:S01]  /*4280*/  LEA R4, P4, R74, UR4, 0x2 ;  /* 0x000000044a047c11 */ /* 0x000fe2000f8810ff */
[-C--:B------:R-:W-:Y:S01]  /*4290*/  FMUL R25, R25, R58.reuse ;  /* 0x0000003a19197220 */ /* 0x080fe20000400000 */
[----:B------:R-:W-:Y:S01]  /*42a0*/  ISETP.GT.AND P2, PT, R0, RZ, P0 ;  /* 0x000000ff0000720c */ /* 0x000fe20000744270 */
[-C--:B------:R-:W-:Y:S01]  /*42b0*/  FMUL R27, R27, R58.reuse ;  /* 0x0000003a1b1b7220 */ /* 0x080fe20000400000 */
[----:B------:R-:W-:Y:S01]  /*42c0*/  LEA.HI.X R5, R74, UR5, R7, 0x2, P4 ;  /* 0x000000054a057c11 */ /* 0x000fe2000a0f1407 */
[-C--:B------:R-:W-:Y:S01]  /*42d0*/  FMUL R9, R28, R58.reuse ;  /* 0x0000003a1c097220 */ /* 0x080fe20000400000 */
[C---:B------:R-:W-:Y:S01]  /*42e0*/  ISETP.GT.AND P3, PT, R0.reuse, 0x8, P3 ;  /* 0x000000080000780c */ /* 0x040fe20001f64270 */
[-C--:B------:R-:W-:Y:S01]  /*42f0*/  FMUL R29, R29, R58.reuse ;  /* 0x0000003a1d1d7220 */ /* 0x080fe20000400000 */
[----:B------:R-:W-:Y:S01]  /*4300*/  ISETP.GT.AND P0, PT, R0, 0x8, P0 ;  /* 0x000000080000780c */ /* 0x000fe20000704270 */
[----:B------:R0:W-:Y:S01]  /*4310*/  @P1 STG.E desc[UR48][R4.64], R3 ;  /* 0x0000000304001986 */ /* 0x0001e2000c101930 */
[----:B------:R-:W-:Y:S01]  /*4320*/  ISETP.GT.AND P5, PT, R22, 0x8, PT ;  /* 0x000000081600780c */ /* 0x000fe20003fa4270 */
[-C--:B------:R-:W-:Y:S01]  /*4330*/  FMUL R31, R31, R58.reuse ;  /* 0x0000003a1f1f7220 */ /* 0x080fe20000400000 */
[C---:B------:R-:W-:Y:S01]  /*4340*/  SHF.L.U64.HI R7, R64.reuse, 0x2, R65 ;  /* 0x0000000240077819 */ /* 0x040fe20000010241 */
[----:B------:R-:W-:Y:S01]  /*4350*/  FMUL R33, R33, R58 ;  /* 0x0000003a21217220 */ /* 0x000fe20000400000 */
[----:B------:R-:W-:Y:S01]  /*4360*/  LEA R6, P1, R64, R4, 0x2 ;  /* 0x0000000440067211 */ /* 0x000fe200078210ff */
[----:B------:R-:W-:Y:S01]  /*4370*/  @P2 STG.E desc[UR48][R4.64+0x4], R25 ;  /* 0x0000041904002986 */ /* 0x000fe2000c101930 */
[----:B------:R-:W-:Y:S01]  /*4380*/  ISETP.GT.AND P4, PT, R22, 0x9, PT ;  /* 0x000000091600780c */ /* 0x000fe20003f84270 */
[-C--:B------:R-:W-:Y:S01]  /*4390*/  FMUL R35, R35, R58.reuse ;  /* 0x0000003a23237220 */ /* 0x080fe20000400000 */
[C---:B------:R-:W-:Y:S01]  /*43a0*/  ISETP.GT.AND P2, PT, R0.reuse, RZ, P5 ;  /* 0x000000ff0000720c */ /* 0x040fe20002f44270 */
[----:B------:R-:W-:Y:S01]  /*43b0*/  IMAD.X R7, R7, 0x1, R5, P1 ;  /* 0x0000000107077824 */ /* 0x000fe200008e0605 */
[----:B------:R-:W-:Y:S01]  /*43c0*/  ISETP.GT.AND P1, PT, R0, RZ, P4 ;  /* 0x000000ff0000720c */ /* 0x000fe20002724270 */
[-C--:B0-----:R-:W-:Y:S01]  /*43d0*/  FMUL R3, R26, R58.reuse ;  /* 0x0000003a1a037220 */ /* 0x081fe20000400000 */
[----:B------:R-:W-:Y:S01]  /*43e0*/  ISETP.GT.AND P4, PT, R0, 0x8, P4 ;  /* 0x000000080000780c */ /* 0x000fe20002784270 */
[-C--:B------:R-:W-:Y:S01]  /*43f0*/  FMUL R37, R37, R58.reuse ;  /* 0x0000003a25257220 */ /* 0x080fe20000400000 */
[-C--:B------:R-:W-:Y:S01]  /*4400*/  FMUL R39, R39, R58.reuse ;  /* 0x0000003a27277220 */ /* 0x080fe20000400000 */
[-C--:B------:R-:W-:Y:S01]  /*4410*/  FMUL R41, R41, R58.reuse ;  /* 0x0000003a29297220 */ /* 0x080fe20000400000 */
[----:B------:R0:W-:Y:S01]  /*4420*/  @P3 STG.E desc[UR48][R6.64], R3 ;  /* 0x0000000306003986 */ /* 0x0001e2000c101930 */
[----:B------:R-:W-:Y:S01]  /*4430*/  ISETP.GT.AND P3, PT, R22, 0x11, PT ;  /* 0x000000111600780c */ /* 0x000fe20003f64270 */
[-C--:B------:R-:W-:Y:S01]  /*4440*/  FMUL R43, R43, R58.reuse ;  /* 0x0000003a2b2b7220 */ /* 0x080fe20000400000 */
[-C--:B------:R-:W-:Y:S01]  /*4450*/  FMUL R45, R45, R58.reuse ;  /* 0x0000003a2d2d7220 */ /* 0x080fe20000400000 */
[----:B------:R-:W-:Y:S01]  /*4460*/  @P0 STG.E desc[UR48][R6.64+0x4], R27 ;  /* 0x0000041b06000986 */ /* 0x000fe2000c101930 */
[----:B------:R-:W-:Y:S01]  /*4470*/  ISETP.GT.AND P0, PT, R0, 0x8, P5 ;  /* 0x000000080000780c */ /* 0x000fe20002f04270 */
[-C--:B------:R-:W-:Y:S01]  /*4480*/  FMUL R47, R47, R58.reuse ;  /* 0x0000003a2f2f7220 */ /* 0x080fe20000400000 */
[----:B------:R-:W-:Y:S01]  /*4490*/  ISETP.GT.AND P5, PT, R22, 0x10, PT ;  /* 0x000000101600780c */ /* 0x000fe20003fa4270 */
[----:B------:R1:W-:Y:S01]  /*44a0*/  @P2 STG.E desc[UR48][R4.64+0x20], R9 ;  /* 0x0000200904002986 */ /* 0x0003e2000c101930 */
[-C--:B------:R-:W-:Y:S01]  /*44b0*/  FMUL R49, R49, R58.reuse ;  /* 0x0000003a31317220 */ /* 0x080fe20000400000 */
[-C--:B------:R-:W-:Y:S01]  /*44c0*/  FMUL R51, R51, R58.reuse ;  /* 0x0000003a33337220 */ /* 0x080fe20000400000 */
[----:B------:R-:W-:Y:S01]  /*44d0*/  ISETP.GT.AND P2, PT, R0, RZ, P5 ;  /* 0x000000ff0000720c */ /* 0x000fe20002f44270 */
[----:B------:R-:W-:Y:S01]  /*44e0*/  @P1 STG.E desc[UR48][R4.64+0x24], R29 ;  /* 0x0000241d04001986 */ /* 0x000fe2000c101930 */
[-C--:B0-----:R-:W-:Y:S01]  /*44f0*/  FMUL R3, R30, R58.reuse ;  /* 0x0000003a1e037220 */ /* 0x081fe20000400000 */
[C---:B------:R-:W-:Y:S01]  /*4500*/  ISETP.GT.AND P1, PT, R0.reuse, RZ, P3 ;  /* 0x000000ff0000720c */ /* 0x040fe20001f24270 */
[-C--:B------:R-:W-:Y:S01]  /*4510*/  FMUL R53, R53, R58.reuse ;  /* 0x0000003a35357220 */ /* 0x080fe20000400000 */
[----:B------:R-:W-:Y:S01]  /*4520*/  ISETP.GT.AND P3, PT, R0, 0x8, P3 ;  /* 0x000000080000780c */ /* 0x000fe20001f64270 */
[-C--:B------:R-:W-:Y:S01]  /*4530*/  FMUL R11, R54, R58.reuse ;  /* 0x0000003a360b7220 */ /* 0x080fe20000400000 */
[----:B------:R0:W-:Y:S01]  /*4540*/  @P0 STG.E desc[UR48][R6.64+0x20], R3 ;  /* 0x0000200306000986 */ /* 0x0001e2000c101930 */
[----:B------:R-:W-:Y:S01]  /*4550*/  ISETP.GT.AND P0, PT, R0, 0x8, P5 ;  /* 0x000000080000780c */ /* 0x000fe20002f04270 */
[-C--:B-1----:R-:W-:Y:S01]  /*4560*/  FMUL R9, R32, R58.reuse ;  /* 0x0000003a20097220 */ /* 0x082fe20000400000 */
[C---:B------:R-:W-:Y:S01]  /*4570*/  ISETP.GT.AND P5, PT, R22.reuse, 0x18, PT ;  /* 0x000000181600780c */ /* 0x040fe20003fa4270 */
[----:B------:R-:W-:Y:S01]  /*4580*/  @P4 STG.E desc[UR48][R6.64+0x24], R31 ;  /* 0x0000241f06004986 */ /* 0x000fe2000c101930 */
[----:B------:R-:W-:Y:S01]  /*4590*/  ISETP.GT.AND P4, PT, R22, 0x19, PT ;  /* 0x000000191600780c */ /* 0x000fe20003f84270 */
[----:B------:R-:W-:-:S02]  /*45a0*/  FMUL R55, R55, R58 ;  /* 0x0000003a37377220 */ /* 0x000fc40000400000 */
[----:B------:R1:W-:Y:S01]  /*45b0*/  @P2 STG.E desc[UR48][R4.64+0x40], R9 ;  /* 0x0000400904002986 */ /* 0x0003e2000c101930 */
[----:B------:R-:W-:-:S03]  /*45c0*/  ISETP.GT.AND P2, PT, R0, RZ, P5 ;  /* 0x000000ff0000720c */ /* 0x000fc60002f44270 */
[----:B------:R-:W-:Y:S01]  /*45d0*/  @P1 STG.E desc[UR48][R4.64+0x44], R33 ;  /* 0x0000442104001986 */ /* 0x000fe2000c101930 */
[----:B------:R-:W-:Y:S01]  /*45e0*/  ISETP.GT.AND P1, PT, R0, RZ, P4 ;  /* 0x000000ff0000720c */ /* 0x000fe20002724270 */
[----:B0-----:R-:W-:Y:S01]  /*45f0*/  FMUL R3, R34, R58 ;  /* 0x0000003a22037220 */ /* 0x001fe20000400000 */
[----:B------:R-:W-:-:S04]  /*4600*/  ISETP.GT.AND P4, PT, R0, 0x8, P4 ;  /* 0x000000080000780c */ /* 0x000fc80002784270 */
[----:B------:R0:W-:Y:S01]  /*4610*/  @P0 STG.E desc[UR48][R6.64+0x40], R3 ;  /* 0x0000400306000986 */ /* 0x0001e2000c101930 */
[----:B-1----:R-:W-:Y:S01]  /*4620*/  FMUL R9, R36, R58 ;  /* 0x0000003a24097220 */ /* 0x002fe20000400000 */
[----:B------:R-:W-:Y:S02]  /*4630*/  ISETP.GT.AND P0, PT, R0, 0x8, P5 ;  /* 0x000000080000780c */ /* 0x000fe40002f04270 */
[----:B------:R-:W-:Y:S01]  /*4640*/  @P3 STG.E desc[UR48][R6.64+0x44], R35 ;  /* 0x0000442306003986 */ /* 0x000fe2000c101930 */
[----:B------:R-:W-:-:S03]  /*4650*/  ISETP.GT.AND P5, PT, R22, 0x20, PT ;  /* 0x000000201600780c */ /* 0x000fc60003fa4270 */
[----:B------:R1:W-:Y:S01]  /*4660*/  @P2 STG.E desc[UR48][R4.64+0x60], R9 ;  /* 0x0000600904002986 */ /* 0x0003e2000c101930 */
[----:B------:R-:W-:Y:S02]  /*4670*/  ISETP.GT.AND P2, PT, R22, 0x21, PT ;  /* 0x000000211600780c */ /* 0x000fe40003f44270 */
[C---:B------:R-:W-:Y:S01]  /*4680*/  ISETP.GT.AND P3, PT, R0.reuse, RZ, P5 ;  /* 0x000000ff0000720c */ /* 0x040fe20002f64270 */
[----:B------:R-:W-:Y:S01]  /*4690*/  @P1 STG.E desc[UR48][R4.64+0x64], R37 ;  /* 0x0000642504001986 */ /* 0x000fe2000c101930 */
[----:B------:R-:W-:Y:S01]  /*46a0*/  ISETP.GT.AND P1, PT, R0, RZ, P2 ;  /* 0x000000ff0000720c */ /* 0x000fe20001724270 */
[----:B0-----:R-:W-:Y:S01]  /*46b0*/  FMUL R3, R38, R58 ;  /* 0x0000003a26037220 */ /* 0x001fe20000400000 */
[----:B------:R-:W-:-:S04]  /*46c0*/  ISETP.GT.AND P2, PT, R0, 0x8, P2 ;  /* 0x000000080000780c */ /* 0x000fc80001744270 */
[----:B------:R0:W-:Y:S01]  /*46d0*/  @P0 STG.E desc[UR48][R6.64+0x60], R3 ;  /* 0x0000600306000986 */ /* 0x0001e2000c101930 */
[----:B-1----:R-:W-:Y:S01]  /*46e0*/  FMUL R9, R40, R58 ;  /* 0x0000003a28097220 */ /* 0x002fe20000400000 */
[----:B------:R-:W-:Y:S02]  /*46f0*/  ISETP.GT.AND P0, PT, R0, 0x8, P5 ;  /* 0x000000080000780c */ /* 0x000fe40002f04270 */
[----:B------:R-:W-:Y:S04]  /*4700*/  @P4 STG.E desc[UR48][R6.64+0x64], R39 ;  /* 0x0000642706004986 */ /* 0x000fe8000c101930 */
[----:B------:R1:W-:Y:S01]  /*4710*/  @P3 STG.E desc[UR48][R4.64+0x80], R9 ;  /* 0x0000800904003986 */ /* 0x0003e2000c101930 */
[----:B------:R-:W-:-:S03]  /*4720*/  ISETP.GT.AND P3, PT, R22, 0x28, PT ;  /* 0x000000281600780c */ /* 0x000fc60003f64270 */
[----:B------:R-:W-:Y:S01]  /*4730*/  @P1 STG.E desc[UR48][R4.64+0x84], R41 ;  /* 0x0000842904001986 */ /* 0x000fe2000c101930 */
[----:B------:R-:W-:Y:S01]  /*4740*/  ISETP.GT.AND P1, PT, R22, 0x29, PT ;  /* 0x000000291600780c */ /* 0x000fe20003f24270 */
[-C--:B0-----:R-:W-:Y:S01]  /*4750*/  FMUL R3, R42, R58.reuse ;  /* 0x0000003a2a037220 */ /* 0x081fe20000400000 */
[C---:B------:R-:W-:Y:S02]  /*4760*/  ISETP.GT.AND P5, PT, R0.reuse, RZ, P3 ;  /* 0x000000ff0000720c */ /* 0x040fe40001fa4270 */
[----:B------:R-:W-:Y:S02]  /*4770*/  ISETP.GT.AND P4, PT, R0, RZ, P1 ;  /* 0x000000ff0000720c */ /* 0x000fe40000f84270 */
[----:B------:R0:W-:Y:S01]  /*4780*/  @P0 STG.E desc[UR48][R6.64+0x80], R3 ;  /* 0x0000800306000986 */ /* 0x0001e2000c101930 */
[----:B-1----:R-:W-:Y:S01]  /*4790*/  FMUL R9, R44, R58 ;  /* 0x0000003a2c097220 */ /* 0x002fe20000400000 */
[----:B------:R-:W-:Y:S02]  /*47a0*/  ISETP.GT.AND P3, PT, R0, 0x8, P3 ;  /* 0x000000080000780c */ /* 0x000fe40001f64270 */
[----:B------:R-:W-:Y:S01]  /*47b0*/  @P2 STG.E desc[UR48][R6.64+0x84], R43 ;  /* 0x0000842b06002986 */ /* 0x000fe2000c101930 */
[----:B------:R-:W-:-:S02]  /*47c0*/  ISETP.GT.AND P0, PT, R22, 0x30, PT ;  /* 0x000000301600780c */ /* 0x000fc40003f04270 */
[----:B------:R-:W-:Y:S02]  /*47d0*/  ISETP.GT.AND P1, PT, R0, 0x8, P1 ;  /* 0x000000080000780c */ /* 0x000fe40000f24270 */
[----:B------:R-:W-:Y:S01]  /*47e0*/  ISETP.GT.AND P2, PT, R22, 0x31, PT ;  /* 0x000000311600780c */ /* 0x000fe20003f44270 */
[----:B------:R1:W-:Y:S01]  /*47f0*/  @P5 STG.E desc[UR48][R4.64+0xa0], R9 ;  /* 0x0000a00904005986 */ /* 0x0003e2000c101930 */
[----:B------:R-:W-:Y:S01]  /*4800*/  ISETP.GT.AND P5, PT, R0, RZ, P0 ;  /* 0x000000ff0000720c */ /* 0x000fe200007a4270 */
[-C--:B0-----:R-:W-:Y:S01]  /*4810*/  FMUL R3, R46, R58.reuse ;  /* 0x0000003a2e037220 */ /* 0x081fe20000400000 */
[C---:B------:R-:W-:Y:S01]  /*4820*/  ISETP.GT.AND P0, PT, R0.reuse, 0x8, P0 ;  /* 0x000000080000780c */ /* 0x040fe20000704270 */
[----:B------:R-:W-:Y:S01]  /*4830*/  @P4 STG.E desc[UR48][R4.64+0xa4], R45 ;  /* 0x0000a42d04004986 */ /* 0x000fe2000c101930 */
[C---:B------:R-:W-:Y:S02]  /*4840*/  ISETP.GT.AND P4, PT, R0.reuse, RZ, P2 ;  /* 0x000000ff0000720c */ /* 0x040fe40001784270 */
[----:B------:R-:W-:Y:S01]  /*4850*/  ISETP.GT.AND P2, PT, R0, 0x8, P2 ;  /* 0x000000080000780c */ /* 0x000fe20001744270 */
[----:B------:R0:W-:Y:S01]  /*4860*/  @P3 STG.E desc[UR48][R6.64+0xa0], R3 ;  /* 0x0000a00306003986 */ /* 0x0001e2000c101930 */
[----:B------:R-:W-:Y:S01]  /*4870*/  ISETP.GT.AND P3, PT, R22, 0x39, PT ;  /* 0x000000391600780c */ /* 0x000fe20003f64270 */
[----:B-1----:R-:W-:-:S02]  /*4880*/  FMUL R9, R48, R58 ;  /* 0x0000003a30097220 */ /* 0x002fc40000400000 */
[----:B------:R-:W-:Y:S01]  /*4890*/  @P1 STG.E desc[UR48][R6.64+0xa4], R47 ;  /* 0x0000a42f06001986 */ /* 0x000fe2000c101930 */
[----:B------:R-:W-:-:S03]  /*48a0*/  ISETP.GT.AND P1, PT, R22, 0x38, PT ;  /* 0x000000381600780c */ /* 0x000fc60003f24270 */
[----:B------:R1:W-:Y:S01]  /*48b0*/  @P5 STG.E desc[UR48][R4.64+0xc0], R9 ;  /* 0x0000c00904005986 */ /* 0x0003e2000c101930 */
[----:B------:R-:W-:Y:S01]  /*48c0*/  ISETP.GT.AND P5, PT, R0, RZ, P3 ;  /* 0x000000ff0000720c */ /* 0x000fe20001fa4270 */
[-C--:B0-----:R-:W-:Y:S02]  /*48d0*/  FMUL R3, R50, R58.reuse ;  /* 0x0000003a32037220 */ /* 0x081fe40000400000 */
[----:B------:R-:W-:Y:S01]  /*48e0*/  @P4 STG.E desc[UR48][R4.64+0xc4], R49 ;  /* 0x0000c43104004986 */ /* 0x000fe2000c101930 */
[C---:B------:R-:W-:Y:S02]  /*48f0*/  ISETP.GT.AND P4, PT, R0.reuse, RZ, P1 ;  /* 0x000000ff0000720c */ /* 0x040fe40000f84270 */
[C---:B------:R-:W-:Y:S01]  /*4900*/  ISETP.GT.AND P1, PT, R0.reuse, 0x8, P1 ;  /* 0x000000080000780c */ /* 0x040fe20000f24270 */
[----:B------:R-:W-:Y:S01]  /*4910*/  @P0 STG.E desc[UR48][R6.64+0xc0], R3 ;  /* 0x0000c00306000986 */ /* 0x000fe2000c101930 */
[----:B------:R-:W-:Y:S01]  /*4920*/  ISETP.GT.AND P3, PT, R0, 0x8, P3 ;  /* 0x000000080000780c */ /* 0x000fe20001f64270 */
[----:B-1----:R-:W-:-:S02]  /*4930*/  FMUL R9, R52, R58 ;  /* 0x0000003a34097220 */ /* 0x002fc40000400000 */
[----:B------:R-:W-:Y:S06]  /*4940*/  @P2 STG.E desc[UR48][R6.64+0xc4], R51 ;  /* 0x0000c43306002986 */ /* 0x000fec000c101930 */
[----:B------:R-:W-:Y:S04]  /*4950*/  @P4 STG.E desc[UR48][R4.64+0xe0], R9 ;  /* 0x0000e00904004986 */ /* 0x000fe8000c101930 */
[----:B------:R0:W-:Y:S02]  /*4960*/  @P5 STG.E desc[UR48][R4.64+0xe4], R53 ;  /* 0x0000e43504005986 */ /* 0x0001e4000c101930 */
[----:B0-----:R-:W-:-:S02]  /*4970*/  @P1 IMAD.MOV.U32 R4, RZ, RZ, R6 ;  /* 0x000000ffff041224 */ /* 0x001fc400078e0006 */
[----:B------:R-:W-:-:S05]  /*4980*/  @P1 IMAD.MOV.U32 R5, RZ, RZ, R7 ;  /* 0x000000ffff051224 */ /* 0x000fca00078e0007 */
[----:B------:R0:W-:Y:S04]  /*4990*/  @P1 STG.E desc[UR48][R4.64+0xe0], R11 ;  /* 0x0000e00b04001986 */ /* 0x0001e8000c101930 */
[----:B------:R0:W-:Y:S02]  /*49a0*/  @P3 STG.E desc[UR48][R6.64+0xe4], R55 ;  /* 0x0000e43706003986 */ /* 0x0001e4000c101930 */
.L_x_98:
[----:B------:R-:W-:Y:S05]  /*49b0*/  BSYNC B0 ;  /* 0x0000000000007941 */ /* 0x000fea0003800000 */
.L_x_36:
[----:B0-2---:R-:W2:Y:S01]  /*49c0*/  LDL.64 R4, [R1] ;  /* 0x0000000001047983 */ /* 0x005ea20000100a00 */
[----:B------:R-:W-:Y:S01]  /*49d0*/  ULDC.64 UR4, c[0x0][0x650] ;  /* 0x0001940000047ab9 */ /* 0x000fe20000000a00 */
[----:B------:R-:W-:Y:S02]  /*49e0*/  IMAD.U32 R0, RZ, RZ, UR45 ;  /* 0x0000002dff007e24 */ /* 0x000fe4000f8e00ff */
[----:B------:R-:W-:Y:S02]  /*49f0*/  IMAD.MOV.U32 R22, RZ, RZ, -0x1 ;  /* 0xffffffffff167424 */ /* 0x000fe400078e00ff */
[----:B------:R0:W-:Y:S01]  /*4a00*/  SYNCS.ARRIVE.TRANS64.A1T0 RZ, [R0+UR41], RZ ;  /* 0x000000ff00ff79a7 */ /* 0x0001e20008100029 */
[----:B------:R-:W-:Y:S02]  /*4a10*/  IMAD.MOV.U32 R18, RZ, RZ, -0x1 ;  /* 0xffffffffff127424 */ /* 0x000fe400078e00ff */
[----:B------:R-:W-:Y:S01]  /*4a20*/  IMAD.MOV.U32 R19, RZ, RZ, -0x1 ;  /* 0xffffffffff137424 */ /* 0x000fe200078e00ff */
[----:B0-----:R-:W-:-:S02]  /*4a30*/  PRMT R0, RZ, 0x7610, R0 ;  /* 0x00007610ff007816 */ /* 0x001fc40000000000 */
[----:B--2---:R-:W-:-:S05]  /*4a40*/  LEA R16, P0, R4, R16, 0x1 ;  /* 0x0000001004107211 */ /* 0x004fca00078008ff */
[----:B------:R-:W-:Y:S01]  /*4a50*/  IMAD.X R17, R68, 0x1, R17, P0 ;  /* 0x0000000144117824 */ /* 0x000fe200000e0611 */
[----:B------:R-:W-:-:S04]  /*4a60*/  ISETP.GE.U32.AND P0, PT, R16, UR4, PT ;  /* 0x0000000410007c0c */ /* 0x000fc8000bf06070 */
[----:B------:R-:W-:-:S13]  /*4a70*/  ISETP.GE.U32.AND.EX P0, PT, R17, UR5, PT, P0 ;  /* 0x0000000511007c0c */ /* 0x000fda000bf06100 */
[----:B------:R-:W-:Y:S05]  /*4a80*/  @P0 BRA `(.L_x_99) ;  /* 0x00000004004c0947 */ /* 0x000fea0003800000 */
[----:B---3--:R-:W0:Y:S01]  /*4a90*/  LDC.64 R10, c[0x0][0x628] ;  /* 0x00018a00ff0a7b82 */ /* 0x008e220000000a00 */
[----:B------:R-:W2:Y:S01]  /*4aa0*/  S2R R12, SR_CTAID.X ;  /* 0x00000000000c7919 */ /* 0x000ea20000002500 */
[----:B-1--4-:R-:W-:Y:S02]  /*4ab0*/  IMAD.MOV.U32 R8, RZ, RZ, R16 ;  /* 0x000000ffff087224 */ /* 0x012fe400078e0010 */
[----:B------:R-:W-:Y:S01]  /*4ac0*/  IMAD.MOV.U32 R9, RZ, RZ, R17 ;  /* 0x000000ffff097224 */ /* 0x000fe200078e0011 */
[----:B------:R-:W1:Y:S03]  /*4ad0*/  S2R R18, SR_CTAID.Y ;  /* 0x0000000000127919 */ /* 0x000e660000002600 */
[----:B------:R-:W3:Y:S08]  /*4ae0*/  LDC R0, c[0x0][0x630] ;  /* 0x00018c00ff007b82 */ /* 0x000ef00000000800 */
[----:B------:R-:W4:Y:S01]  /*4af0*/  LDC.64 R14, c[0x0][0x620] ;  /* 0x00018800ff0e7b82 */ /* 0x000f220000000a00 */
[----:B0-----:R-:W-:-:S04]  /*4b00*/  ISETP.NE.U32.AND P0, PT, R10, RZ, PT ;  /* 0x000000ff0a00720c */ /* 0x001fc80003f05070 */
[----:B------:R-:W-:-:S13]  /*4b10*/  ISETP.NE.AND.EX P0, PT, R11, RZ, PT, P0 ;  /* 0x000000ff0b00720c */ /* 0x000fda0003f05300 */
[----:B-1234-:R-:W-:Y:S05]  /*4b20*/  @!P0 BRA `(.L_x_100) ;  /* 0x0000000000288947 */ /* 0x01efea0003800000 */
[----:B------:R-:W0:Y:S02]  /*4b30*/  LDC R3, c[0x0][0x634] ;  /* 0x00018d00ff037b82 */ /* 0x000e240000000800 */
[----:B0-----:R-:W-:-:S05]  /*4b40*/  IADD3 R3, P0, R16, R3, RZ ;  /* 0x0000000310037210 */ /* 0x001fca0007f1e0ff */
        /* <DEDUP_REMOVED lines=8> */
.L_x_100:
[-CC-:B------:R-:W-:Y:S01]  /*4bd0*/  SHF.R.U64 R19, R8, R0.reuse, R9.reuse ;  /* 0x0000000008137219 */ /* 0x180fe20000001209 */
[----:B------:R-:W0:Y:S01]  /*4be0*/  LDC.64 R24, c[0x0][0x640] ;  /* 0x00019000ff187b82 */ /* 0x000e220000000a00 */
[----:B------:R-:W-:Y:S01]  /*4bf0*/  SHF.R.U32.HI R0, RZ, R0, R9 ;  /* 0x00000000ff007219 */ /* 0x000fe20000011609 */
[----:B------:R-:W-:Y:S01]  /*4c00*/  ULDC UR4, c[0x0][0x150] ;  /* 0x0000540000047ab9 */ /* 0x000fe20000000800 */
[----:B------:R-:W-:Y:S02]  /*4c10*/  IADD3 R3, P0, RZ, -R19, RZ ;  /* 0x80000013ff037210 */ /* 0x000fe40007f1e0ff */
[----:B------:R-:W-:-:S03]  /*4c20*/  I2FP.F32.U32 R7, R12 ;  /* 0x0000000c00077245 */ /* 0x000fc60000201000 */
[----:B------:R-:W1:Y:S01]  /*4c30*/  LDC R6, c[0x0][0x618] ;  /* 0x00018600ff067b82 */ /* 0x000e620000000800 */
[----:B------:R-:W-:Y:S02]  /*4c40*/  IMAD.X R5, RZ, RZ, ~R0, P0 ;  /* 0x000000ffff057224 */ /* 0x000fe400000e0e00 */
[----:B------:R-:W-:Y:S01]  /*4c50*/  FMUL R7, R7, UR4 ;  /* 0x0000000407077c20 */ /* 0x000fe20008400000 */
[----:B------:R-:W-:Y:S01]  /*4c60*/  ULDC UR4, c[0x0][0x154] ;  /* 0x0000550000047ab9 */ /* 0x000fe20000000800 */
[-C--:B------:R-:W-:Y:S02]  /*4c70*/  IMAD R0, R5, R14.reuse, RZ ;  /* 0x0000000e05007224 */ /* 0x080fe400078e02ff */
[C---:B------:R-:W-:Y:S01]  /*4c80*/  IMAD.WIDE.U32 R4, R3.reuse, R14, R16 ;  /* 0x0000000e03047225 */ /* 0x040fe200078e0010 */
[----:B------:R-:W2:Y:S01]  /*4c90*/  LDC R8, c[0x0][0x608] ;  /* 0x00018200ff087b82 */ /* 0x000ea20000000800 */
[----:B------:R-:W3:Y:S02]  /*4ca0*/  F2I.U32.TRUNC.NTZ R7, R7 ;  /* 0x0000000700077305 */ /* 0x000ee4000020f000 */
[----:B------:R-:W-:Y:S01]  /*4cb0*/  IMAD R3, R3, R15, R0 ;  /* 0x0000000f03037224 */ /* 0x000fe200078e0200 */
[----:B------:R-:W-:-:S03]  /*4cc0*/  I2FP.F32.U32 R0, R18 ;  /* 0x0000001200007245 */ /* 0x000fc60000201000 */
[----:B------:R-:W-:Y:S01]  /*4cd0*/  IMAD.IADD R3, R5, 0x1, R3 ;  /* 0x0000000105037824 */ /* 0x000fe200078e0203 */
[----:B------:R-:W4:Y:S01]  /*4ce0*/  LDC R11, c[0x0][0x658] ;  /* 0x00019600ff0b7b82 */ /* 0x000f220000000800 */
[----:B0-----:R-:W-:-:S04]  /*4cf0*/  ISETP.NE.U32.AND P0, PT, R24, RZ, PT ;  /* 0x000000ff1800720c */ /* 0x001fc80003f05070 */
[----:B------:R-:W-:-:S03]  /*4d00*/  ISETP.NE.AND.EX P0, PT, R25, RZ, PT, P0 ;  /* 0x000000ff1900720c */ /* 0x000fc60003f05300 */
[----:B------:R-:W0:Y:S01]  /*4d10*/  LDC R9, c[0x0][0x144] ;  /* 0x00005100ff097b82 */ /* 0x000e220000000800 */
[-C--:B-1----:R-:W-:Y:S01]  /*4d20*/  SHF.R.U64 R10, R4, R6.reuse, R3 ;  /* 0x00000006040a7219 */ /* 0x082fe20000001203 */
[----:B---3--:R-:W-:Y:S01]  /*4d30*/  IMAD.MOV R7, RZ, RZ, -R7 ;  /* 0x000000ffff077224 */ /* 0x008fe200078e0a07 */
[----:B------:R-:W-:Y:S01]  /*4d40*/  SHF.R.U32.HI R3, RZ, R6, R3 ;  /* 0x00000006ff037219 */ /* 0x000fe20000011603 */
[----:B------:R-:W-:-:S04]  /*4d50*/  FMUL R6, R0, UR4 ;  /* 0x0000000400067c20 */ /* 0x000fc80008400000 */
[----:B------:R-:W1:Y:S01]  /*4d60*/  LDC R21, c[0x0][0x148] ;  /* 0x00005200ff157b82 */ /* 0x000e620000000800 */
[----:B------:R3:W0:Y:S01]  /*4d70*/  F2I.U32.TRUNC.NTZ R14, R6 ;  /* 0x00000006000e7305 */ /* 0x000622000020f000 */
[-CC-:B--2---:R-:W-:Y:S02]  /*4d80*/  SHF.R.U64 R13, R10, R8.reuse, R3.reuse ;  /* 0x000000080a0d7219 */ /* 0x184fe40000001203 */
[----:B------:R-:W-:-:S04]  /*4d90*/  SHF.R.U32.HI R0, RZ, R8, R3 ;  /* 0x00000008ff007219 */ /* 0x000fc80000011603 */
[----:B------:R-:W2:Y:S01]  /*4da0*/  LDC R20, c[0x0][0x648] ;  /* 0x00019200ff147b82 */ /* 0x000ea20000000800 */
[-CC-:B----4-:R-:W-:Y:S02]  /*4db0*/  SHF.R.U64 R15, R13, R11.reuse, R0.reuse ;  /* 0x0000000b0d0f7219 */ /* 0x190fe40000001200 */
[----:B------:R-:W-:-:S03]  /*4dc0*/  SHF.R.U32.HI R5, RZ, R11, R0 ;  /* 0x0000000bff057219 */ /* 0x000fc60000011600 */
[----:B------:R-:W-:Y:S02]  /*4dd0*/  IMAD.MOV.U32 R4, RZ, RZ, R15 ;  /* 0x000000ffff047224 */ /* 0x000fe400078e000f */
[----:B------:R-:W4:Y:S01]  /*4de0*/  LDC R26, c[0x0][0x638] ;  /* 0x00018e00ff1a7b82 */ /* 0x000f220000000800 */
[----:B0-----:R-:W-:-:S07]  /*4df0*/  IMAD R22, R9, R7, R12 ;  /* 0x0000000709167224 */ /* 0x001fce00078e020c */
[----:B------:R-:W0:Y:S08]  /*4e00*/  LDC R27, c[0x0][0x610] ;  /* 0x00018400ff1b7b82 */ /* 0x000e300000000800 */
[----:B------:R-:W0:Y:S01]  /*4e10*/  LDC R28, c[0x0][0x600] ;  /* 0x00018000ff1c7b82 */ /* 0x000e220000000800 */
[----:B-123--:R-:W-:Y:S05]  /*4e20*/  @!P0 BRA `(.L_x_101) ;  /* 0x0000000000288947 */ /* 0x00efea0003800000 */
[----:B------:R-:W1:Y:S02]  /*4e30*/  LDC R0, c[0x0][0x64c] ;  /* 0x00019300ff007b82 */ /* 0x000e640000000800 */
[----:B-1----:R-:W-:-:S05]  /*4e40*/  IADD3 R3, P0, R15, R0, RZ ;  /* 0x000000000f037210 */ /* 0x002fca0007f1e0ff */
        /* <DEDUP_REMOVED lines=8> */
.L_x_101:
[----:B------:R-:W-:Y:S01]  /*4ed0*/  ISETP.NE.AND P0, PT, R2, 0x1, PT ;  /* 0x000000010200780c */ /* 0x000fe20003f05270 */
[----:B------:R-:W-:Y:S01]  /*4ee0*/  IMAD.MOV R14, RZ, RZ, -R14 ;  /* 0x000000ffff0e7224 */ /* 0x000fe200078e0a0e */
[----:B------:R-:W-:Y:S02]  /*4ef0*/  SHF.R.U64 R0, R4, R20, R5 ;  /* 0x0000001404007219 */ /* 0x000fe40000001205 */
[----:B------:R-:W-:Y:S02]  /*4f00*/  LOP3.LUT R3, R13, R70, RZ, 0xc0, !PT ;  /* 0x000000460d037212 */ /* 0x000fe400078ec0ff */
[----:B------:R-:W-:Y:S01]  /*4f10*/  LOP3.LUT R5, R10, R69, RZ, 0xc0, !PT ;  /* 0x000000450a057212 */ /* 0x000fe200078ec0ff */
[----:B------:R-:W-:Y:S02]  /*4f20*/  IMAD.MOV R4, RZ, RZ, -R0 ;  /* 0x000000ffff047224 */ /* 0x000fe400078e0a00 */
[----:B------:R-:W-:Y:S02]  /*4f30*/  IMAD R3, R66, R0, R3 ;  /* 0x0000000042037224 */ /* 0x000fe400078e0203 */
[----:B----4-:R-:W-:-:S02]  /*4f40*/  IMAD R0, R4, R26, R15 ;  /* 0x0000001a04007224 */ /* 0x010fc400078e020f */
[----:B------:R-:W-:Y:S02]  /*4f50*/  @P0 IMAD R22, R21, R14, R18 ;  /* 0x0000000e15160224 */ /* 0x000fe400078e0212 */
[----:B------:R-:W-:Y:S02]  /*4f60*/  IMAD.MOV.U32 R4, RZ, RZ, 0x1 ;  /* 0x00000001ff047424 */ /* 0x000fe400078e00ff */
[----:B0-----:R-:W-:Y:S02]  /*4f70*/  IMAD R22, R3, R27, R22 ;  /* 0x0000001b03167224 */ /* 0x001fe400078e0216 */
[----:B------:R-:W-:Y:S01]  /*4f80*/  IMAD R3, R0, R28, R5 ;  /* 0x0000001c00037224 */ /* 0x000fe200078e0205 */
[----:B------:R-:W-:-:S04]  /*4f90*/  PRMT R0, R4, 0x7610, R0 ;  /* 0x0000761004007816 */ /* 0x000fc80000000000 */
[----:B------:R-:W-:Y:S02]  /*4fa0*/  SEL R18, R3, R22, !P0 ;  /* 0x0000001603127207 */ /* 0x000fe40004000000 */
[----:B------:R-:W-:-:S07]  /*4fb0*/  SEL R22, R22, R3, !P0 ;  /* 0x0000000316167207 */ /* 0x000fce0004000000 */
.L_x_99:
[----:B------:R-:W-:Y:S01]  /*4fc0*/  LOP3.LUT P0, RZ, R0, 0xff, RZ, 0xc0, !PT ;  /* 0x000000ff00ff7812 */ /* 0x000fe2000780c0ff */
[----:B------:R-:W-:Y:S01]  /*4fd0*/  UIMAD.WIDE.U32 UR4, UR36, -0x55555555, URZ ;  /* 0xaaaaaaab240478a5 */ /* 0x000fe2000f8e003f */
[----:B------:R-:W-:-:S03]  /*4fe0*/  LOP3.LUT R77, R77, 0x1, RZ, 0x3c, !PT ;  /* 0x000000014d4d7812 */ /* 0x000fc600078e3cff */
[----:B------:R-:W-:-:S04]  /*4ff0*/  USHF.R.U32.HI UR4, URZ, 0x1, UR5 ;  /* 0x000000013f047899 */ /* 0x000fc80008011605 */
[----:B------:R-:W-:-:S04]  /*5000*/  UIMAD UR36, UR4, -0x3, UR36 ;  /* 0xfffffffd042478a4 */ /* 0x000fc8000f8e0224 */
[----:B------:R-:W-:Y:S08]  /*5010*/  @P0 BRA `(.L_x_102) ;  /* 0xffffffc400f80947 */ /* 0x000ff0000383ffff */
[----:B------:R-:W-:Y:S05]  /*5020*/  EXIT ;  /* 0x000000000000794d */ /* 0x000fea0003800000 */
.L_x_17:
[----:B------:R-:W-:-:S08]  /*5030*/  ISETP.NE.AND P0, PT, R9, RZ, PT ;  /* 0x000000ff0900720c */ /* 0x000fd00003f05270 */
[----:B0-----:R-:W0:-:S00]  /*5040*/  USETMAXREG.DEALLOC.CTAPOOL 0x28 ;  /* 0x00000028000079c8 */ /* 0x001e0000080e0500 */
[----:B------:R-:W-:Y:S05]  /*5050*/  @P0 EXIT ;  /* 0x000000000000094d */ /* 0x000fea0003800000 */
[----:B0-----:R-:W-:Y:S01]  /*5060*/  LOP3.LUT P0, RZ, R3, 0xff, RZ, 0xc0, !PT ;  /* 0x000000ff03ff7812 */ /* 0x001fe2000780c0ff */
[----:B------:R-:W-:Y:S02]  /*5070*/  IMAD.MOV.U32 R3, RZ, RZ, 0x1 ;  /* 0x00000001ff037424 */ /* 0x000fe400078e00ff */
[----:B------:R-:W-:-:S10]  /*5080*/  IMAD.MOV.U32 R8, RZ, RZ, RZ ;  /* 0x000000ffff087224 */ /* 0x000fd400078e00ff */
[----:B------:R-:W-:Y:S05]  /*5090*/  @!P0 BRA `(.L_x_103) ;  /* 0x0000001000008947 */ /* 0x000fea0003800000 */
[----:B------:R-:W0:Y:S01]  /*50a0*/  S2UR UR7, SR_CgaCtaId ;  /* 0x00000000000779c3 */ /* 0x000e220000008800 */
[----:B------:R-:W-:Y:S01]  /*50b0*/  ULDC UR5, c[0x0][0x658] ;  /* 0x0001960000057ab9 */ /* 0x000fe20000000800 */
[----:B------:R-:W-:Y:S01]  /*50c0*/  UMOV UR8, 0xffffffff ;  /* 0xffffffff00087882 */ /* 0x000fe20000000000 */
[----:B------:R-:W-:Y:S01]  /*50d0*/  UMOV UR11, 0x1 ;  /* 0x00000001000b7882 */ /* 0x000fe20000000000 */
[----:B------:R-:W-:Y:S01]  /*50e0*/  USHF.L.U32 UR8, UR8, UR5, URZ ;  /* 0x0000000508087299 */ /* 0x000fe2000800063f */
[----:B------:R-:W-:Y:S01]  /*50f0*/  LOP3.LUT P0, RZ, R4, 0x1f, RZ, 0xc0, !PT ;  /* 0x0000001f04ff7812 */ /* 0x000fe2000780c0ff */
[----:B------:R-:W-:Y:S01]  /*5100*/  BSSY B0, `(.L_x_103) ;  /* 0x00000f9000007945 */ /* 0x000fe20003800000 */
[----:B------:R-:W-:Y:S01]  /*5110*/  UMOV UR30, 0x1111 ;  /* 0x00001111001e7882 */ /* 0x000fe20000000000 */
[----:B------:R-:W-:Y:S01]  /*5120*/  ULOP3.LUT UR21, URZ, UR8, URZ, 0x33, !UPT ;  /* 0x000000083f157292 */ /* 0x000fe2000f8e333f */
[C---:B------:R-:W-:Y:S01]  /*5130*/  ISETP.NE.AND P2, PT, R5.reuse, RZ, PT ;  /* 0x000000ff0500720c */ /* 0x040fe20003f45270 */
[----:B------:R-:W-:Y:S01]  /*5140*/  IMAD.MOV.U32 R10, RZ, RZ, 0x1 ;  /* 0x00000001ff0a7424 */ /* 0x000fe200078e00ff */
[----:B------:R-:W-:Y:S01]  /*5150*/  ISETP.NE.OR P0, PT, R5, RZ, !P0 ;  /* 0x000000ff0500720c */ /* 0x000fe20004705670 */
[----:B------:R-:W-:Y:S01]  /*5160*/  IMAD.MOV.U32 R3, RZ, RZ, 0x1 ;  /* 0x00000001ff037424 */ /* 0x000fe200078e00ff */
[----:B------:R-:W-:Y:S01]  /*5170*/  LOP3.LUT R9, R23, 0x2, RZ, 0xfc, !PT ;  /* 0x0000000217097812 */ /* 0x000fe200078efcff */
[----:B------:R-:W-:Y:S01]  /*5180*/  IMAD.MOV.U32 R8, RZ, RZ, RZ ;  /* 0x000000ffff087224 */ /* 0x000fe200078e00ff */
[----:B------:R-:W-:Y:S01]  /*5190*/  ULDC UR4, c[0x0][0x600] ;  /* 0x0001800000047ab9 */ /* 0x000fe20000000800 */
[----:B------:R-:W-:-:S02]  /*51a0*/  UIADD3 UR38, UR37, 0x1, URZ ;  /* 0x0000000125267890 */ /* 0x000fc4000fffe03f */
[----:B------:R-:W-:Y:S02]  /*51b0*/  UIADD3 UR4, UR4, -0x1, URZ ;  /* 0xffffffff04047890 */ /* 0x000fe4000fffe03f */
[----:B------:R-:W-:Y:S02]  /*51c0*/  USHF.L.U32 UR5, UR11, UR5, URZ ;  /* 0x000000050b057299 */ /* 0x000fe4000800063f */
[----:B0-----:R-:W-:Y:S02]  /*51d0*/  ULOP3.LUT UR6, UR7, 0x3, URZ, 0xc0, !UPT ;  /* 0x0000000307067892 */ /* 0x001fe4000f8ec03f */
[----:B------:R-:W-:Y:S02]  /*51e0*/  USHF.R.U32.HI UR39, URZ, 0x2, UR7 ;  /* 0x000000023f277899 */ /* 0x000fe40008011607 */
[----:B------:R-:W-:Y:S02]  /*51f0*/  USHF.L.U32 UR13, UR7, 0x4, URZ ;  /* 0x00000004070d7899 */ /* 0x000fe4000800063f */
[----:B------:R-:W-:-:S02]  /*5200*/  USHF.L.U32 UR45, UR7, 0x9, URZ ;  /* 0x00000009072d7899 */ /* 0x000fc4000800063f */
[----:B------:R-:W-:Y:S02]  /*5210*/  ULOP3.LUT UR7, UR7, 0xfffffffc, URZ, 0xc0, !UPT ;  /* 0xfffffffc07077892 */ /* 0x000fe4000f8ec03f */
[----:B------:R-:W-:Y:S02]  /*5220*/  UISETP.GT.U32.AND UP0, UPT, UR6, 0xffff, UPT ;  /* 0x0000ffff0600788c */ /* 0x000fe4000bf04070 */
[----:B------:R-:W-:Y:S02]  /*5230*/  ULOP3.LUT UR9, UR7, 0x1, URZ, 0xfc, !UPT ;  /* 0x0000000107097892 */ /* 0x000fe4000f8efc3f */
[----:B------:R-:W-:Y:S02]  /*5240*/  ULOP3.LUT UR10, UR7, 0x2, URZ, 0xfc, !UPT ;  /* 0x00000002070a7892 */ /* 0x000fe4000f8efc3f */
[----:B------:R-:W-:Y:S02]  /*5250*/  USHF.L.U32 UR8, UR11, UR7, URZ ;  /* 0x000000070b087299 */ /* 0x000fe4000800063f */
[----:B------:R-:W-:-:S02]  /*5260*/  ULOP3.LUT UR7, UR7, 0x3, URZ, 0xfc, !UPT ;  /* 0x0000000307077892 */ /* 0x000fc4000f8efc3f */
[----:B------:R-:W-:Y:S02]  /*5270*/  USEL UR6, UR6, 0xffff, !UP0 ;  /* 0x0000ffff06067887 */ /* 0x000fe4000c000000 */
[----:B------:R-:W-:Y:S02]  /*5280*/  USHF.L.U32 UR9, UR11, UR9, URZ ;  /* 0x000000090b097299 */ /* 0x000fe4000800063f */
[----:B------:R-:W-:Y:S02]  /*5290*/  USHF.L.U32 UR10, UR11, UR10, URZ ;  /* 0x0000000a0b0a7299 */ /* 0x000fe4000800063f */
[----:B------:R-:W-:Y:S02]  /*52a0*/  USHF.L.U32 UR7, UR11, UR7, URZ ;  /* 0x000000070b077299 */ /* 0x000fe4000800063f */
[----:B------:R-:W-:Y:S02]  /*52b0*/  ULOP3.LUT UR6, UR6, 0xffff, URZ, 0xc0, !UPT ;  /* 0x0000ffff06067892 */ /* 0x000fe4000f8ec03f */
[----:B------:R-:W-:-:S02]  /*52c0*/  ULOP3.LUT UR8, UR10, UR8, UR9, 0xfe, !UPT ;  /* 0x000000080a087292 */ /* 0x000fc4000f8efe09 */
[----:B------:R-:W-:Y:S02]  /*52d0*/  USHF.L.U32 UR30, UR30, UR6, URZ ;  /* 0x000000061e1e7299 */ /* 0x000fe4000800063f */
[----:B------:R-:W-:Y:S02]  /*52e0*/  ULOP3.LUT UR29, UR8, UR7, URZ, 0xfc, !UPT ;  /* 0x00000007081d7292 */ /* 0x000fe4000f8efc3f */
[----:B------:R-:W-:Y:S01]  /*52f0*/  ULOP3.LUT UR13, UR13, 0x30, URZ, 0xc0, !UPT ;  /* 0x000000300d0d7892 */ /* 0x000fe2000f8ec03f */
[----:B------:R-:W-:-:S11]  /*5300*/  ULDC.64 UR6, c[0x0][0x198] ;  /* 0x0000660000067ab9 */ /* 0x000fd60000000a00 */
.L_x_115:
[----:B------:R-:W-:-:S03]  /*5310*/  UMOV UR8, 0xffffffff ;  /* 0xffffffff00087882 */ /* 0x000fc60000000000 */
[----:B------:R-:W-:Y:S05]  /*5320*/  BRA.DIV UR8, `(.L_x_104) ;  /* 0x0000001208547947 */ /* 0x000fea000b800000 */
[----:B------:R-:W-:-:S13]  /*5330*/  ELECT P6, URZ, PT ;  /* 0x00000000003f782f */ /* 0x000fda00038c0000 */
.L_x_127:
[----:B------:R-:W0:Y:S01]  /*5340*/  LDC R4, c[0x0][0x28c] ;  /* 0x0000a300ff047b82 */ /* 0x000e220000000800 */
[----:B------:R-:W-:Y:S01]  /*5350*/  BSSY B1, `(.L_x_105) ;  /* 0x000005f000017945 */ /* 0x000fe20003800000 */
[----:B0-----:R-:W-:-:S13]  /*5360*/  ISETP.LT.OR P6, PT, R4, 0x1, !P6 ;  /* 0x000000010400780c */ /* 0x001fda00077c1670 */
[----:B------:R-:W-:Y:S05]  /*5370*/  @P6 BRA `(.L_x_106) ;  /* 0x0000000400706947 */ /* 0x000fea0003800000 */
[----:B------:R-:W-:Y:S01]  /*5380*/  LEA R22, R22, UR39, 0x2 ;  /* 0x0000002716167c11 */ /* 0x000fe2000f8e10ff */
[----:B------:R-:W-:Y:S01]  /*5390*/  IMAD.MOV.U32 R13, RZ, RZ, RZ ;  /* 0x000000ffff0d7224 */ /* 0x000fe200078e00ff */
[----:B------:R-:W-:Y:S01]  /*53a0*/  LEA R18, R18, UR13, 0x6 ;  /* 0x0000000d12127c11 */ /* 0x000fe2000f8e30ff */
[----:B------:R-:W-:Y:S02]  /*53b0*/  IMAD.U32 R14, RZ, RZ, UR38 ;  /* 0x00000026ff0e7e24 */ /* 0x000fe4000f8e00ff */
[----:B------:R-:W-:Y:S02]  /*53c0*/  IMAD.MOV.U32 R4, RZ, RZ, R3 ;  /* 0x000000ffff047224 */ /* 0x000fe400078e0003 */
[----:B------:R-:W-:Y:S02]  /*53d0*/  IMAD.MOV.U32 R5, RZ, RZ, R8 ;  /* 0x000000ffff057224 */ /* 0x000fe400078e0008 */
[----:B------:R-:W-:-:S07]  /*53e0*/  IMAD.SHL.U32 R22, R22, 0x10, RZ ;  /* 0x0000001016167824 */ /* 0x000fce00078e00ff */
.L_x_110:
[----:B------:R-:W0:Y:S01]  /*53f0*/  S2R R7, SR_CgaCtaId ;  /* 0x0000000000077919 */ /* 0x000e220000008800 */
[----:B------:R-:W-:-:S04]  /*5400*/  MOV R6, 0x400 ;  /* 0x0000040000067802 */ /* 0x000fc80000000f00 */
[----:B0-----:R-:W-:Y:S02]  /*5410*/  LEA R12, R7, R6, 0x18 ;  /* 0x00000006070c7211 */ /* 0x001fe400078ec0ff */
[----:B------:R-:W-:Y:S01]  /*5420*/  SHF.L.U32 R6, R4, 0x1f, RZ ;  /* 0x0000001f04067819 */ /* 0x000fe200000006ff */
[----:B------:R-:W0:Y:S02]  /*5430*/  @!P2 LDC R7, c[0x0][0x500] ;  /* 0x00014000ff07ab82 */ /* 0x000e240000000800 */
[----:B------:R-:W-:-:S04]  /*5440*/  IMAD R11, R5, 0x8, R12 ;  /* 0x00000008050b7824 */ /* 0x000fc800078e020c */
[----:B------:R-:W1:Y:S02]  /*5450*/  SYNCS.PHASECHK.TRANS64.TRYWAIT P1, [R11+URZ+0x18], R6 ;  /* 0x000018060b0075a7 */ /* 0x000e64000802017f */
[----:B-1----:R-:W-:Y:S05]  /*5460*/  @!P1 BRA `(.L_x_107) ;  /* 0x0000001000249947 */ /* 0x002fea0003800000 */
.L_x_128:
[----:B-1----:R-:W-:Y:S01]  /*5470*/  PRMT R6, R9, 0x9910, RZ ;  /* 0x0000991009067816 */ /* 0x002fe200000000ff */
[----:B0-----:R0:W-:Y:S03]  /*5480*/  @!P2 SYNCS.ARRIVE.TRANS64 RZ, [R11+URZ], R7 ;  /* 0x000000070bffa9a7 */ /* 0x0011e6000800003f */
[----:B------:R-:W-:-:S13]  /*5490*/  ISETP.NE.AND P1, PT, R6, 0x2, PT ;  /* 0x000000020600780c */ /* 0x000fda0003f25270 */
[----:B0-----:R-:W-:Y:S05]  /*54a0*/  @P1 BRA `(.L_x_108) ;  /* 0x0000000000041947 */ /* 0x001fea0003800000 */
[----:B------:R-:W-:Y:S01]  /*54b0*/  BPT.TRAP 0x1 ;  /* 0x000000040000795c */ /* 0x000fe20000300000 */
.L_x_108:
[----:B------:R-:W-:Y:S05]  /*54c0*/  @P0 BRA `(.L_x_109) ;  /* 0x0000000000040947 */ /* 0x000fea0003800000 */
[----:B------:R-:W-:Y:S01]  /*54d0*/  BPT.TRAP 0x1 ;  /* 0x000000040000795c */ /* 0x000fe20000300000 */
.L_x_109:
[----:B------:R-:W-:Y:S01]  /*54e0*/  R2UR UR8, R5 ;  /* 0x00000000050872ca */ /* 0x000fe200000e0000 */
[----:B------:R-:W-:Y:S01]  /*54f0*/  UIADD3 UR46, UP0, UR6, 0xf0, URZ ;  /* 0x000000f0062e7890 */ /* 0x000fe2000ff1e03f */
[----:B------:R-:W-:Y:S01]  /*5500*/  R2UR UR18, R12 ;  /* 0x000000000c1272ca */ /* 0x000fe200000e0000 */
[----:B------:R-:W-:Y:S01]  /*5510*/  UPRMT UR53, URZ, 0x5410, UR30 ;  /* 0x000054103f357896 */ /* 0x000fe2000800001e */
[----:B------:R-:W-:Y:S01]  /*5520*/  R2UR UR10, R13 ;  /* 0x000000000d0a72ca */ /* 0x000fe200000e0000 */
[----:B------:R-:W-:Y:S01]  /*5530*/  UIADD3.X UR47, URZ, UR7, URZ, UP0, !UPT ;  /* 0x000000073f2f7290 */ /* 0x000fe200087fe43f */
[----:B------:R-:W-:Y:S01]  /*5540*/  R2UR UR9, R11 ;  /* 0x000000000b0972ca */ /* 0x000fe200000e0000 */
[----:B------:R-:W-:Y:S01]  /*5550*/  VIADD R14, R14, 0xffffffff ;  /* 0xffffffff0e0e7836 */ /* 0x000fe20000000000 */
[----:B------:R-:W-:Y:S01]  /*5560*/  R2UR UR11, R22 ;  /* 0x00000000160b72ca */ /* 0x000fe200000e0000 */
[----:B------:R-:W-:Y:S01]  /*5570*/  UIADD3 UR22, UP1, UR6, 0x1f0, URZ ;  /* 0x000001f006167890 */ /* 0x000fe2000ff3e03f */
[----:B------:R-:W-:Y:S01]  /*5580*/  R2UR UR12, R19 ;  /* 0x00000000130c72ca */ /* 0x000fe200000e0000 */
[----:B------:R-:W-:Y:S01]  /*5590*/  UMOV UR14, 0x0 ;  /* 0x00000000000e7882 */ /* 0x000fe20000000000 */
[----:B------:R-:W-:Y:S01]  /*55a0*/  R2UR UR35, R18 ;  /* 0x00000000122372ca */ /* 0x000fe200000e0000 */
[----:B------:R-:W-:Y:S01]  /*55b0*/  USHF.L.U32 UR8, UR8, 0xd, URZ ;  /* 0x0000000d08087899 */ /* 0x000fe2000800063f */
[----:B------:R-:W-:Y:S01]  /*55c0*/  ISETP.GT.AND P3, PT, R14, 0x1, PT ;  /* 0x000000010e00780c */ /* 0x000fe20003f64270 */
[----:B------:R-:W-:Y:S01]  /*55d0*/  UMOV UR15, 0x10000000 ;  /* 0x10000000000f7882 */ /* 0x000fe20000000000 */
[----:B------:R-:W-:Y:S01]  /*55e0*/  UIADD3.X UR23, URZ, UR7, URZ, UP1, !UPT ;  /* 0x000000073f177290 */ /* 0x000fe20008ffe43f */
[----:B------:R-:W-:Y:S01]  /*55f0*/  VIADD R5, R5, 0x1 ;  /* 0x0000000105057836 */ /* 0x000fe20000000000 */
[----:B------:R-:W-:Y:S01]  /*5600*/  ULEA UR16, UR39, UR8, 0x9 ;  /* 0x0000000827107291 */ /* 0x000fe2000f8e483f */
[----:B------:R-:W-:Y:S01]  /*5610*/  VIADD R13, R13, 0x80 ;  /* 0x000000800d0d7836 */ /* 0x000fe20000000000 */
[----:B------:R-:W-:-:S02]  /*5620*/  ULOP3.LUT UR8, UR8, 0x600, UR45, 0xf8, !UPT ;  /* 0x0000060008087892 */ /* 0x000fc4000f8ef82d */
[----:B------:R-:W-:Y:S01]  /*5630*/  ULEA UR16, UR16, UR18, 0x2 ;  /* 0x0000001210107291 */ /* 0x000fe2000f8e103f */
[C---:B------:R-:W-:Y:S01]  /*5640*/  ISETP.NE.AND P1, PT, R5.reuse, 0x3, PT ;  /* 0x000000030500780c */ /* 0x040fe20003f25270 */
[----:B------:R-:W-:Y:S02]  /*5650*/  ULEA UR18, UR8, UR18, 0x2 ;  /* 0x0000001208127291 */ /* 0x000fe4000f8e103f */
[----:B------:R-:W-:Y:S01]  /*5660*/  UIADD3 UR8, UR16, 0x100, URZ ;  /* 0x0000010010087890 */ /* 0x000fe2000fffe03f */
[----:B------:R-:W-:Y:S01]  /*5670*/  SEL R7, RZ, 0x1, P1 ;  /* 0x00000001ff077807 */ /* 0x000fe20000800000 */
[----:B------:R-:W-:Y:S01]  /*5680*/  UIADD3 UR58, UR10, 0x20, URZ ;  /* 0x000000200a3a7890 */ /* 0x000fe2000fffe03f */
[----:B------:R-:W-:Y:S01]  /*5690*/  SEL R5, R5, RZ, P1 ;  /* 0x000000ff05057207 */ /* 0x000fe20000800000 */
[----:B------:R-:W-:Y:S01]  /*56a0*/  UIADD3 UR56, UR16, 0x2100, URZ ;  /* 0x0000210010387890 */ /* 0x000fe2000fffe03f */
[----:B------:R-:W-:Y:S01]  /*56b0*/  LOP3.LUT R4, R4, R7, RZ, 0x3c, !PT ;  /* 0x0000000704047212 */ /* 0x000fe200078e3cff */
[----:B------:R-:W-:-:S02]  /*56c0*/  UIADD3 UR50, UR10, 0x40, URZ ;  /* 0x000000400a327890 */ /* 0x000fc4000fffe03f */
[----:B------:R-:W-:Y:S01]  /*56d0*/  UIADD3 UR48, UR16, 0x4100, URZ ;  /* 0x0000410010307890 */ /* 0x000fe2000fffe03f */
[----:B------:R0:W-:Y:S01]  /*56e0*/  UTMALDG.3D.MULTICAST [UR8], [UR46], UR53, desc[UR14] ;  /* 0x00000e082e0073b4 */ /* 0x0001e20008011835 */
[----:B------:R-:W-:Y:S02]  /*56f0*/  UIADD3 UR42, UR10, 0x60, URZ ;  /* 0x000000600a2a7890 */ /* 0x000fe4000fffe03f */
[----:B------:R-:W-:Y:S02]  /*5700*/  UIADD3 UR40, UR16, 0x6100, URZ ;  /* 0x0000610010287890 */ /* 0x000fe4000fffe03f */
[----:B------:R-:W-:Y:S02]  /*5710*/  UPRMT UR31, URZ, 0x5410, UR29 ;  /* 0x000054103f1f7896 */ /* 0x000fe4000800001d */
[----:B------:R-:W-:Y:S02]  /*5720*/  UIADD3 UR32, UR18, 0x18100, URZ ;  /* 0x0001810012207890 */ /* 0x000fe4000fffe03f */
[----:B------:R-:W-:-:S02]  /*5730*/  UIADD3 UR24, UR18, 0x1a100, URZ ;  /* 0x0001a10012187890 */ /* 0x000fc4000fffe03f */
[----:B------:R-:W-:Y:S01]  /*5740*/  UIADD3 UR16, UR18, 0x1c100, URZ ;  /* 0x0001c10012107890 */ /* 0x000fe2000fffe03f */
[----:B------:R-:W-:Y:S01]  /*5750*/  UMOV UR57, UR9 ;  /* 0x0000000900397c82 */ /* 0x000fe20008000000 */
        /* <DEDUP_REMOVED lines=8> */
[----:B------:R1:W-:Y:S01]  /*57e0*/  UTMALDG.3D.MULTICAST [UR56], [UR46], UR53, desc[UR14] ;  /* 0x00000e382e0073b4 */ /* 0x0003e20008011835 */
[----:B------:R-:W-:Y:S01]  /*57f0*/  UMOV UR33, UR9 ;  /* 0x0000000900217c82 */ /* 0x000fe20008000000 */
[----:B------:R-:W-:Y:S01]  /*5800*/  UMOV UR34, UR10 ;  /* 0x0000000a00227c82 */ /* 0x000fe20008000000 */
[----:B------:R-:W-:Y:S01]  /*5810*/  UMOV UR36, UR12 ;  /* 0x0000000c00247c82 */ /* 0x000fe20008000000 */
[----:B0-----:R-:W-:Y:S01]  /*5820*/  UIADD3 UR8, UR18, 0x1e100, URZ ;  /* 0x0001e10012087890 */ /* 0x001fe2000fffe03f */
[----:B------:R-:W-:Y:S01]  /*5830*/  UMOV UR25, UR9 ;  /* 0x0000000900197c82 */ /* 0x000fe20008000000 */
[----:B------:R-:W-:Y:S01]  /*5840*/  UMOV UR27, UR35 ;  /* 0x00000023001b7c82 */ /* 0x000fe20008000000 */
[----:B------:R1:W-:Y:S01]  /*5850*/  UTMALDG.3D.MULTICAST [UR48], [UR46], UR53, desc[UR14] ;  /* 0x00000e302e0073b4 */ /* 0x0003e20008011835 */
        /* <DEDUP_REMOVED lines=9> */
[----:B------:R1:W-:Y:S01]  /*58f0*/  UTMALDG.3D.MULTICAST [UR32], [UR22], UR31, desc[UR14] ;  /* 0x00000e20160073b4 */ /* 0x0003e2000801181f */
[----:B------:R1:W-:Y:S01]  /*5900*/  UTMALDG.3D.MULTICAST [UR24], [UR22], UR31, desc[UR14] ;  /* 0x00000e18160073b4 */ /* 0x0003e2000801181f */
[----:B------:R1:W-:Y:S01]  /*5910*/  UTMALDG.3D.MULTICAST [UR16], [UR22], UR31, desc[UR14] ;  /* 0x00000e10160073b4 */ /* 0x0003e2000801181f */
[----:B------:R1:W-:Y:S02]  /*5920*/  UTMALDG.3D.MULTICAST [UR8], [UR22], UR31, desc[UR14] ;  /* 0x00000e08160073b4 */ /* 0x0003e4000801181f */
[----:B-1----:R-:W-:Y:S05]  /*5930*/  @P3 BRA `(.L_x_110) ;  /* 0xfffffff800ac3947 */ /* 0x002fea000383ffff */
.L_x_106:
[----:B------:R-:W-:Y:S05]  /*5940*/  BSYNC B1 ;  /* 0x0000000000017941 */ /* 0x000fea0003800000 */
.L_x_105:
[----:B------:R-:W2:Y:S01]  /*5950*/  LDL.64 R20, [R1] ;  /* 0x0000000001147983 */ /* 0x000ea20000100a00 */
[----:B------:R-:W-:Y:S01]  /*5960*/  LOP3.LUT P4, RZ, R10, 0xff, RZ, 0xc0, !PT ;  /* 0x000000ff0aff7812 */ /* 0x000fe2000788c0ff */
[----:B------:R-:W-:Y:S01]  /*5970*/  VIADD R7, R8, UR37 ;  /* 0x0000002508077c36 */ /* 0x000fe20008000000 */
[----:B------:R-:W-:Y:S01]  /*5980*/  ULDC.64 UR8, c[0x0][0x650] ;  /* 0x0001940000087ab9 */ /* 0x000fe20000000a00 */
[----:B------:R-:W-:Y:S01]  /*5990*/  IMAD.U32 R8, RZ, RZ, UR37 ;  /* 0x00000025ff087e24 */ /* 0x000fe2000f8e00ff */
[----:B------:R-:W-:Y:S01]  /*59a0*/  UISETP.GE.U32.AND UP0, UPT, UR37, 0x3, UPT ;  /* 0x000000032500788c */ /* 0x000fe2000bf06070 */
[----:B------:R-:W-:Y:S01]  /*59b0*/  BSSY B1, `(.L_x_111) ;  /* 0x000006b000017945 */ /* 0x000fe20003800000 */
[----:B------:R-:W-:Y:S01]  /*59c0*/  ISETP.GT.U32.AND P1, PT, R7, 0x2, PT ;  /* 0x000000020700780c */ /* 0x000fe20003f24070 */
[----:B------:R-:W-:Y:S01]  /*59d0*/  IMAD.MOV.U32 R22, RZ, RZ, -0x1 ;  /* 0xffffffffff167424 */ /* 0x000fe200078e00ff */
[----:B------:R-:W-:Y:S01]  /*59e0*/  PRMT R10, RZ, 0x7610, R10 ;  /* 0x00007610ff0a7816 */ /* 0x000fe2000000000a */
[----:B------:R-:W-:Y:S01]  /*59f0*/  IMAD.MOV.U32 R18, RZ, RZ, -0x1 ;  /* 0xffffffffff127424 */ /* 0x000fe200078e00ff */
[----:B------:R-:W-:Y:S01]  /*5a00*/  ISETP.LT.U32.AND P1, PT, R8, 0x3, P1 ;  /* 0x000000030800780c */ /* 0x000fe20000f21070 */
[----:B------:R-:W-:Y:S01]  /*5a10*/  IMAD.MOV.U32 R19, RZ, RZ, -0x1 ;  /* 0xffffffffff137424 */ /* 0x000fe200078e00ff */
[----:B------:R-:W-:Y:S01]  /*5a20*/  PLOP3.LUT P3, PT, PT, PT, UP0, 0x80, 0x0 ;  /* 0x000000000000781c */ /* 0x000fe20003f6f008 */
[----:B------:R-:W0:Y:S01]  /*5a30*/  @P4 S2R R5, SR_CgaCtaId ;  /* 0x0000000000054919 */ /* 0x000e220000008800 */
[----:B------:R-:W-:-:S04]  /*5a40*/  @P4 MOV R4, 0x400 ;  /* 0x0000040000044802 */ /* 0x000fc80000000f00 */
[----:B0-----:R-:W-:Y:S01]  /*5a50*/  @P4 LEA R6, R5, R4, 0x18 ;  /* 0x0000000405064211 */ /* 0x001fe200078ec0ff */
[----:B------:R-:W-:Y:S01]  /*5a60*/  IMAD.WIDE.U32 R4, R7, -0x55555555, RZ ;  /* 0xaaaaaaab07047825 */ /* 0x000fe200078e00ff */
[----:B------:R-:W-:Y:S02]  /*5a70*/  SEL R4, RZ, 0x1, !P1 ;  /* 0x00000001ff047807 */ /* 0x000fe40004800000 */
[----:B------:R0:W-:Y:S02]  /*5a80*/  @P4 SYNCS.ARRIVE.TRANS64.A1T0 RZ, [R6+URZ+0x68], RZ ;  /* 0x000068ff06ff49a7 */ /* 0x0001e4000810003f */
[----:B------:R-:W-:Y:S02]  /*5a90*/  LOP3.LUT R3, R3, R4, RZ, 0x3c, !PT ;  /* 0x0000000403037212 */ /* 0x000fe400078e3cff */
[----:B------:R-:W-:Y:S02]  /*5aa0*/  PRMT R4, RZ, 0x7610, R4 ;  /* 0x00007610ff047816 */ /* 0x000fe40000000004 */
[----:B0-----:R-:W-:-:S04]  /*5ab0*/  SHF.R.U32.HI R6, RZ, 0x1, R5 ;  /* 0x00000001ff067819 */ /* 0x001fc80000011605 */
[----:B------:R-:W-:Y:S01]  /*5ac0*/  @P3 LOP3.LUT R3, R3, 0x1, R6, 0x78, !PT ;  /* 0x0000000103033812 */ /* 0x000fe200078e7806 */
[----:B------:R-:W-:Y:S01]  /*5ad0*/  IMAD R8, R6, -0x3, R7 ;  /* 0xfffffffd06087824 */ /* 0x000fe200078e0207 */
[----:B--2---:R-:W-:-:S04]  /*5ae0*/  IADD3 R16, P4, R16, R20, RZ ;  /* 0x0000001410107210 */ /* 0x004fc80007f9e0ff */
[----:B------:R-:W-:Y:S01]  /*5af0*/  ISETP.GE.U32.AND P1, PT, R16, UR8, PT ;  /* 0x0000000810007c0c */ /* 0x000fe2000bf26070 */
[----:B------:R-:W-:-:S05]  /*5b00*/  IMAD.X R17, R17, 0x1, R0, P4 ;  /* 0x0000000111117824 */ /* 0x000fca00020e0600 */
[----:B------:R-:W-:-:S13]  /*5b10*/  ISETP.GE.U32.AND.EX P1, PT, R17, UR9, PT, P1 ;  /* 0x0000000911007c0c */ /* 0x000fda000bf26110 */
[----:B------:R-:W-:Y:S05]  /*5b20*/  @P1 BRA `(.L_x_112) ;  /* 0x00000004004c1947 */ /* 0x000fea0003800000 */
[----:B------:R-:W0:Y:S01]  /*5b30*/  S2R R12, SR_CTAID.X ;  /* 0x00000000000c7919 */ /* 0x000e220000002500 */
[----:B------:R-:W-:Y:S01]  /*5b40*/  ULDC.64 UR8, c[0x0][0x628] ;  /* 0x00018a0000087ab9 */ /* 0x000fe20000000a00 */
[----:B------:R-:W1:Y:S01]  /*5b50*/  LDC R13, c[0x0][0x144] ;  /* 0x00005100ff0d7b82 */ /* 0x000e620000000800 */
[----:B------:R-:W-:Y:S01]  /*5b60*/  ISETP.NE.U32.AND P1, PT, RZ, UR8, PT ;  /* 0x00000008ff007c0c */ /* 0x000fe2000bf25070 */
[----:B------:R-:W2:Y:S01]  /*5b70*/  S2R R11, SR_CTAID.Y ;  /* 0x00000000000b7919 */ /* 0x000ea20000002600 */
[----:B------:R-:W-:Y:S01]  /*5b80*/  ULDC UR10, c[0x0][0x150] ;  /* 0x00005400000a7ab9 */ /* 0x000fe20000000800 */
[----:B------:R-:W-:Y:S01]  /*5b90*/  ULDC UR11, c[0x0][0x630] ;  /* 0x00018c00000b7ab9 */ /* 0x000fe20000000800 */
[----:B------:R-:W-:Y:S01]  /*5ba0*/  ISETP.NE.AND.EX P1, PT, RZ, UR9, PT, P1 ;  /* 0x00000009ff007c0c */ /* 0x000fe2000bf25310 */
[----:B------:R-:W-:Y:S01]  /*5bb0*/  IMAD.MOV.U32 R4, RZ, RZ, R16 ;  /* 0x000000ffff047224 */ /* 0x000fe200078e0010 */
[----:B0-----:R-:W-:-:S05]  /*5bc0*/  I2FP.F32.U32 R5, R12 ;  /* 0x0000000c00057245 */ /* 0x001fca0000201000 */
[----:B------:R-:W-:Y:S01]  /*5bd0*/  FMUL R14, R5, UR10 ;  /* 0x0000000a050e7c20 */ /* 0x000fe20008400000 */
[----:B------:R-:W-:-:S05]  /*5be0*/  IMAD.MOV.U32 R5, RZ, RZ, R17 ;  /* 0x000000ffff057224 */ /* 0x000fca00078e0011 */
[----:B--2---:R-:W-:Y:S05]  /*5bf0*/  @!P1 BRA `(.L_x_113) ;  /* 0x0000000000289947 */ /* 0x004fea0003800000 */
[----:B------:R-:W-:Y:S02]  /*5c00*/  ULDC UR10, c[0x0][0x634] ;  /* 0x00018d00000a7ab9 */ /* 0x000fe40000000800 */
[----:B------:R-:W-:-:S05]  /*5c10*/  IADD3 R5, P1, R16, UR10, RZ ;  /* 0x0000000a10057c10 */ /* 0x000fca000ff3e0ff */
[----:B------:R-:W-:-:S04]  /*5c20*/  IMAD.X R15, RZ, RZ, R17, P1 ;  /* 0x000000ffff0f7224 */ /* 0x000fc800008e0611 */
[----:B------:R-:W-:-:S04]  /*5c30*/  IMAD.WIDE.U32 R6, R15, UR8, RZ ;  /* 0x000000080f067c25 */ /* 0x000fc8000f8e00ff */
[----:B------:R-:W-:-:S04]  /*5c40*/  IMAD.WIDE.U32 R6, P1, R5, UR9, R6 ;  /* 0x0000000905067c25 */ /* 0x000fc8000f820006 */
[----:B------:R-:W-:-:S04]  /*5c50*/  IMAD.WIDE.U32 R4, R5, UR8, RZ ;  /* 0x0000000805047c25 */ /* 0x000fc8000f8e00ff */
[----:B------:R-:W-:Y:S01]  /*5c60*/  IMAD.MOV.U32 R4, RZ, RZ, R7 ;  /* 0x000000ffff047224 */ /* 0x000fe200078e0007 */
[----:B------:R-:W-:Y:S01]  /*5c70*/  IADD3 RZ, P3, R5, R6, RZ ;  /* 0x0000000605ff7210 */ /* 0x000fe20007f7e0ff */
[----:B------:R-:W-:-:S04]  /*5c80*/  IMAD.X R5, RZ, RZ, RZ, P1 ;  /* 0x000000ffff057224 */ /* 0x000fc800008e06ff */
[----:B------:R-:W-:-:S08]  /*5c90*/  IMAD.WIDE.U32.X R4, R15, UR9, R4, P3 ;  /* 0x000000090f047c25 */ /* 0x000fd000098e0404 */
.L_x_113:
[--C-:B------:R-:W-:Y:S01]  /*5ca0*/  SHF.R.U64 R19, R4, UR11, R5.reuse ;  /* 0x0000000b04137c19 */ /* 0x100fe20008001205 */
[----:B------:R-:W0:Y:S01]  /*5cb0*/  F2I.U32.TRUNC.NTZ R14, R14 ;  /* 0x0000000e000e7305 */ /* 0x000e22000020f000 */
[----:B------:R-:W-:Y:S01]  /*5cc0*/  SHF.R.U32.HI R4, RZ, UR11, R5 ;  /* 0x0000000bff047c19 */ /* 0x000fe20008011605 */
[----:B------:R-:W-:Y:S01]  /*5cd0*/  ULDC.64 UR8, c[0x0][0x620] ;  /* 0x0001880000087ab9 */ /* 0x000fe20000000a00 */
[----:B------:R-:W-:Y:S01]  /*5ce0*/  IADD3 R7, P1, RZ, -R19, RZ ;  /* 0x80000013ff077210 */ /* 0x000fe20007f3e0ff */
[----:B------:R-:W-:Y:S01]  /*5cf0*/  ULDC.64 UR10, c[0x0][0x640] ;  /* 0x00019000000a7ab9 */ /* 0x000fe20000000a00 */
[----:B------:R-:W2:Y:S03]  /*5d00*/  LDC R18, c[0x0][0x148] ;  /* 0x00005200ff127b82 */ /* 0x000ea60000000800 */
[----:B------:R-:W-:Y:S01]  /*5d10*/  IMAD.X R4, RZ, RZ, ~R4, P1 ;  /* 0x000000ffff047224 */ /* 0x000fe200008e0e04 */
[----:B------:R-:W-:-:S03]  /*5d20*/  ISETP.NE.U32.AND P1, PT, RZ, UR10, PT ;  /* 0x0000000aff007c0c */ /* 0x000fc6000bf25070 */
[----:B------:R-:W-:Y:S01]  /*5d30*/  IMAD R6, R4, UR8, RZ ;  /* 0x0000000804067c24 */ /* 0x000fe2000f8e02ff */
[----:B------:R-:W-:Y:S01]  /*5d40*/  ISETP.NE.AND.EX P1, PT, RZ, UR11, PT, P1 ;  /* 0x0000000bff007c0c */ /* 0x000fe2000bf25310 */
[----:B------:R-:W-:Y:S01]  /*5d50*/  IMAD.WIDE.U32 R4, R7, UR8, R16 ;  /* 0x0000000807047c25 */ /* 0x000fe2000f8e0010 */
[----:B------:R-:W-:-:S03]  /*5d60*/  ULDC UR8, c[0x0][0x618] ;  /* 0x0001860000087ab9 */ /* 0x000fc60000000800 */
[----:B------:R-:W-:Y:S01]  /*5d70*/  IMAD R7, R7, UR9, R6 ;  /* 0x0000000907077c24 */ /* 0x000fe2000f8e0206 */
[----:B------:R-:W-:Y:S01]  /*5d80*/  ULDC UR9, c[0x0][0x154] ;  /* 0x0000550000097ab9 */ /* 0x000fe20000000800 */
[----:B0-----:R-:W-:Y:S02]  /*5d90*/  IMAD.MOV R6, RZ, RZ, -R14 ;  /* 0x000000ffff067224 */ /* 0x001fe400078e0a0e */
[----:B------:R-:W-:Y:S02]  /*5da0*/  IMAD.IADD R5, R5, 0x1, R7 ;  /* 0x0000000105057824 */ /* 0x000fe400078e0207 */
[----:B-1----:R-:W-:Y:S01]  /*5db0*/  IMAD R12, R13, R6, R12 ;  /* 0x000000060d0c7224 */ /* 0x002fe200078e020c */
[----:B------:R-:W-:Y:S02]  /*5dc0*/  I2FP.F32.U32 R6, R11 ;  /* 0x0000000b00067245 */ /* 0x000fe40000201000 */
[--C-:B------:R-:W-:Y:S02]  /*5dd0*/  SHF.R.U64 R13, R4, UR8, R5.reuse ;  /* 0x00000008040d7c19 */ /* 0x100fe40008001205 */
[----:B------:R-:W-:Y:S01]  /*5de0*/  SHF.R.U32.HI R4, RZ, UR8, R5 ;  /* 0x00000008ff047c19 */ /* 0x000fe20008011605 */
[----:B------:R-:W-:Y:S01]  /*5df0*/  FMUL R6, R6, UR9 ;  /* 0x0000000906067c20 */ /* 0x000fe20008400000 */
[----:B------:R-:W-:-:S02]  /*5e00*/  ULDC UR8, c[0x0][0x608] ;  /* 0x0001820000087ab9 */ /* 0x000fc40000000800 */
[--C-:B------:R-:W-:Y:S01]  /*5e10*/  SHF.R.U64 R15, R13, UR8, R4.reuse ;  /* 0x000000080d0f7c19 */ /* 0x100fe20008001204 */
[----:B------:R0:W1:Y:S01]  /*5e20*/  F2I.U32.TRUNC.NTZ R20, R6 ;  /* 0x0000000600147305 */ /* 0x000062000020f000 */
[----:B------:R-:W-:Y:S01]  /*5e30*/  SHF.R.U32.HI R4, RZ, UR8, R4 ;  /* 0x00000008ff047c19 */ /* 0x000fe20008011604 */
[----:B------:R-:W-:-:S03]  /*5e40*/  ULDC UR8, c[0x0][0x658] ;  /* 0x0001960000087ab9 */ /* 0x000fc60000000800 */
[--C-:B------:R-:W-:Y:S02]  /*5e50*/  SHF.R.U64 R14, R15, UR8, R4.reuse ;  /* 0x000000080f0e7c19 */ /* 0x100fe40008001204 */
[----:B------:R-:W-:-:S03]  /*5e60*/  SHF.R.U32.HI R21, RZ, UR8, R4 ;  /* 0x00000008ff157c19 */ /* 0x000fc60008011604 */
[----:B------:R-:W-:Y:S02]  /*5e70*/  IMAD.MOV.U32 R4, RZ, RZ, R14 ;  /* 0x000000ffff047224 */ /* 0x000fe400078e000e */
[----:B------:R-:W-:Y:S01]  /*5e80*/  IMAD.MOV.U32 R5, RZ, RZ, R21 ;  /* 0x000000ffff057224 */ /* 0x000fe200078e0015 */
[----:B0-----:R-:W-:Y:S06]  /*5e90*/  @!P1 BRA `(.L_x_114) ;  /* 0x0000000000289947 */ /* 0x001fec0003800000 */
        /* <DEDUP_REMOVED lines=10> */
.L_x_114:
[----:B------:R-:W-:Y:S01]  /*5f40*/  ISETP.NE.AND P1, PT, R2, 0x1, PT ;  /* 0x000000010200780c */ /* 0x000fe20003f25270 */
[----:B------:R-:W-:Y:S01]  /*5f50*/  ULDC UR8, c[0x0][0x648] ;  /* 0x0001920000087ab9 */ /* 0x000fe20000000800 */
[----:B------:R-:W-:Y:S01]  /*5f60*/  LOP3.LUT R15, R15, UR21, RZ, 0xc0, !PT ;  /* 0x000000150f0f7c12 */ /* 0x000fe2000f8ec0ff */
[----:B-1----:R-:W-:Y:S01]  /*5f70*/  IMAD.MOV R20, RZ, RZ, -R20 ;  /* 0x000000ffff147224 */ /* 0x002fe200078e0a14 */
[----:B------:R-:W-:Y:S01]  /*5f80*/  SHF.R.U64 R4, R4, UR8, R5 ;  /* 0x0000000804047c19 */ /* 0x000fe20008001205 */
[----:B------:R-:W-:Y:S01]  /*5f90*/  ULDC UR8, c[0x0][0x638] ;  /* 0x00018e0000087ab9 */ /* 0x000fe20000000800 */
[----:B------:R-:W-:Y:S01]  /*5fa0*/  LOP3.LUT R13, R13, UR4, RZ, 0xc0, !PT ;  /* 0x000000040d0d7c12 */ /* 0x000fe2000f8ec0ff */
[----:B------:R-:W-:Y:S02]  /*5fb0*/  ULDC UR9, c[0x0][0x610] ;  /* 0x0001840000097ab9 */ /* 0x000fe40000000800 */
[----:B------:R-:W-:Y:S02]  /*5fc0*/  IMAD.MOV R5, RZ, RZ, -R4 ;  /* 0x000000ffff057224 */ /* 0x000fe400078e0a04 */
[----:B------:R-:W-:-:S02]  /*5fd0*/  IMAD R15, R4, UR5, R15 ;  /* 0x00000005040f7c24 */ /* 0x000fc4000f8e020f */
[----:B--2---:R-:W-:Y:S02]  /*5fe0*/  @P1 IMAD R12, R18, R20, R11 ;  /* 0x00000014120c1224 */ /* 0x004fe400078e020b */
[----:B------:R-:W-:Y:S01]  /*5ff0*/  IMAD R14, R5, UR8, R14 ;  /* 0x00000008050e7c24 */ /* 0x000fe2000f8e020e */
[----:B------:R-:W-:Y:S01]  /*6000*/  ULDC UR8, c[0x0][0x600] ;  /* 0x0001800000087ab9 */ /* 0x000fe20000000800 */
[----:B------:R-:W-:Y:S02]  /*6010*/  IMAD R12, R15, UR9, R12 ;  /* 0x000000090f0c7c24 */ /* 0x000fe4000f8e020c */
[----:B------:R-:W-:Y:S02]  /*6020*/  IMAD R5, R14, UR8, R13 ;  /* 0x000000080e057c24 */ /* 0x000fe4000f8e020d */
[----:B------:R-:W-:-:S03]  /*6030*/  IMAD.MOV.U32 R4, RZ, RZ, 0x1 ;  /* 0x00000001ff047424 */ /* 0x000fc600078e00ff */
[----:B------:R-:W-:Y:S02]  /*6040*/  SEL R18, R5, R12, !P1 ;  /* 0x0000000c05127207 */ /* 0x000fe40004800000 */
[----:B------:R-:W-:-:S07]  /*6050*/  SEL R22, R12, R5, !P1 ;  /* 0x000000050c167207 */ /* 0x000fce0004800000 */
.L_x_112:
[----:B------:R-:W-:Y:S05]  /*6060*/  BSYNC B1 ;  /* 0x0000000000017941 */ /* 0x000fea0003800000 */
.L_x_111:
[----:B------:R-:W-:-:S13]  /*6070*/  LOP3.LUT P1, RZ, R4, 0xff, RZ, 0xc0, !PT ;  /* 0x000000ff04ff7812 */ /* 0x000fda000782c0ff */
[----:B------:R-:W-:Y:S05]  /*6080*/  @P1 BRA `(.L_x_115) ;  /* 0xfffffff000a01947 */ /* 0x000fea000383ffff */
[----:B------:R-:W-:Y:S05]  /*6090*/  BSYNC B0 ;  /* 0x0000000000007941 */ /* 0x000fea0003800000 */
.L_x_103:
[----:B------:R-:W-:-:S03]  /*60a0*/  UMOV UR8, 0xffffffff ;  /* 0xffffffff00087882 */ /* 0x000fc60000000000 */
[----:B------:R-:W-:Y:S05]  /*60b0*/  BRA.DIV UR8, `(.L_x_116) ;  /* 0x0000000608247947 */ /* 0x000fea000b800000 */
[----:B------:R-:W-:-:S13]  /*60c0*/  ELECT P6, URZ, PT ;  /* 0x00000000003f782f */ /* 0x000fda00038c0000 */
.L_x_131:
[----:B------:R-:W-:Y:S04]  /*60d0*/  BSSY B0, `(.L_x_117) ;  /* 0x0000022000007945 */ /* 0x000fe80003800000 */
[----:B------:R-:W-:Y:S05]  /*60e0*/  @!P6 BRA `(.L_x_118) ;  /* 0x000000000080e947 */ /* 0x000fea0003800000 */
[----:B------:R-:W-:-:S04]  /*60f0*/  LOP3.LUT R23, R23, 0x2, RZ, 0xfc, !PT ;  /* 0x0000000217177812 */ /* 0x000fc800078efcff */
[----:B------:R-:W-:-:S13]  /*6100*/  ISETP.NE.AND P0, PT, R23, 0x3, PT ;  /* 0x000000031700780c */ /* 0x000fda0003f05270 */
[----:B------:R-:W-:Y:S05]  /*6110*/  @!P0 BRA `(.L_x_119) ;  /* 0x0000000000048947 */ /* 0x000fea0003800000 */
[----:B------:R-:W-:Y:S01]  /*6120*/  BPT.TRAP 0x1 ;  /* 0x000000040000795c */ /* 0x000fe20000300000 */
.L_x_119:
[----:B------:R-:W0:Y:S01]  /*6130*/  S2R R5, SR_CgaCtaId ;  /* 0x0000000000057919 */ /* 0x000e220000008800 */
[----:B------:R-:W-:Y:S02]  /*6140*/  MOV R0, 0x400 ;  /* 0x0000040000007802 */ /* 0x000fe40000000f00 */
[----:B------:R-:W-:Y:S02]  /*6150*/  SHF.L.U32 R2, R3, 0x1f, RZ ;  /* 0x0000001f03027819 */ /* 0x000fe400000006ff */
[----:B0-----:R-:W-:-:S05]  /*6160*/  LEA R5, R5, R0, 0x18 ;  /* 0x0000000005057211 */ /* 0x001fca00078ec0ff */
[----:B------:R-:W-:-:S04]  /*6170*/  VIADD R5, R5, 0x18 ;  /* 0x0000001805057836 */ /* 0x000fc80000000000 */
[C---:B------:R-:W-:Y:S02]  /*6180*/  IMAD R7, R8.reuse, 0x8, R5 ;  /* 0x0000000808077824 */ /* 0x040fe400078e0205 */
[----:B------:R-:W-:Y:S02]  /*6190*/  VIADD R8, R8, 0x1 ;  /* 0x0000000108087836 */ /* 0x000fe40000000000 */
[----:B------:R-:W0:Y:S03]  /*61a0*/  SYNCS.PHASECHK.TRANS64.TRYWAIT P0, [R7+URZ], R2 ;  /* 0x00000002070075a7 */ /* 0x000e26000800017f */
[----:B------:R-:W-:-:S04]  /*61b0*/  ISETP.NE.AND P1, PT, R8, 0x3, PT ;  /* 0x000000030800780c */ /* 0x000fc80003f25270 */
[----:B------:R-:W-:Y:S02]  /*61c0*/  SEL R0, RZ, 0x1, P1 ;  /* 0x00000001ff007807 */ /* 0x000fe40000800000 */
[----:B------:R-:W-:Y:S02]  /*61d0*/  SEL R8, R8, RZ, P1 ;  /* 0x000000ff08087207 */ /* 0x000fe40000800000 */
[----:B------:R-:W-:-:S03]  /*61e0*/  LOP3.LUT R9, R3, R0, RZ, 0x3c, !PT ;  /* 0x0000000003097212 */ /* 0x000fc600078e3cff */
[----:B------:R-:W-:Y:S01]  /*61f0*/  IMAD R4, R8, 0x8, R5 ;  /* 0x0000000808047824 */ /* 0x000fe200078e0205 */
[----:B------:R-:W-:Y:S01]  /*6200*/  SHF.L.U32 R3, R9, 0x1f, RZ ;  /* 0x0000001f09037819 */ /* 0x000fe200000006ff */
[----:B0-----:R-:W-:Y:S06]  /*6210*/  @!P0 BRA `(.L_x_120) ;  /* 0x0000000000ec8947 */ /* 0x001fec0003800000 */
.L_x_132:
[----:B------:R-:W1:Y:S01]  /*6220*/  SYNCS.PHASECHK.TRANS64.TRYWAIT P0, [R4+URZ], R3 ;  /* 0x00000003040075a7 */ /* 0x000e62000800017f */
[----:B------:R-:W-:-:S05]  /*6230*/  VIADD R0, R8, 0x1 ;  /* 0x0000000108007836 */ /* 0x000fca0000000000 */
[----:B------:R-:W-:-:S04]  /*6240*/  ISETP.NE.AND P1, PT, R0, 0x3, PT ;  /* 0x000000030000780c */ /* 0x000fc80003f25270 */
[----:B0-----:R-:W-:Y:S02]  /*6250*/  SEL R2, RZ, 0x1, P1 ;  /* 0x00000001ff027807 */ /* 0x001fe40000800000 */
[----:B------:R-:W-:Y:S02]  /*6260*/  SEL R0, R0, RZ, P1 ;  /* 0x000000ff00007207 */ /* 0x000fe40000800000 */
[----:B------:R-:W-:Y:S01]  /*6270*/  LOP3.LUT R2, R9, R2, RZ, 0x3c, !PT ;  /* 0x0000000209027212 */ /* 0x000fe200078e3cff */
[----:B-1----:R-:W-:Y:S06]  /*6280*/  @!P0 BRA `(.L_x_121) ;  /* 0x0000000000e48947 */ /* 0x002fec0003800000 */
.L_x_133:
[----:B------:R-:W-:Y:S01]  /*6290*/  IMAD R5, R0, 0x8, R5 ;  /* 0x0000000800057824 */ /* 0x000fe200078e0205 */
[----:B------:R-:W-:-:S07]  /*62a0*/  SHF.L.U32 R0, R2, 0x1f, RZ ;  /* 0x0000001f02007819 */ /* 0x000fce00000006ff */
.L_x_122:
[----:B-1----:R1:W2:Y:S02]  /*62b0*/  SYNCS.PHASECHK.TRANS64.TRYWAIT P0, [R5+URZ], R0 ;  /* 0x00000000050075a7 */ /* 0x0022a4000800017f */
[----:B--2---:R-:W-:Y:S05]  /*62c0*/  @!P0 NANOSLEEP.SYNCS 0x989680 ;  /* 0x009896800000895d */ /* 0x004fea0003900000 */
[----:B------:R-:W2:Y:S02]  /*62d0*/  @!P0 SYNCS.PHASECHK.TRANS64 P0, [R5+URZ], R0 ;  /* 0x00000000050085a7 */ /* 0x000ea4000800007f */
[----:B--2---:R-:W-:Y:S05]  /*62e0*/  @!P0 BRA `(.L_x_122) ;  /* 0xfffffffc00f08947 */ /* 0x004fea000383ffff */
.L_x_118:
[----:B------:R-:W-:Y:S05]  /*62f0*/  BSYNC B0 ;  /* 0x0000000000007941 */ /* 0x000fea0003800000 */
.L_x_117:
[----:B------:R-:W-:Y:S05]  /*6300*/  EXIT ;  /* 0x000000000000794d */ /* 0x000fea0003800000 */
.L_x_19:
[----:B0-----:R-:W-:-:S04]  /*6310*/  IMAD.U32 R3, RZ, RZ, UR43 ;  /* 0x0000002bff037e24 */ /* 0x001fc8000f8e00ff */
[----:B------:R0:W1:Y:S03]  /*6320*/  SYNCS.PHASECHK.TRANS64.TRYWAIT P0, [R3+URZ+-0x8], R0 ;  /* 0xfffff800030075a7 */ /* 0x000066000800017f */
[----:B-1----:R-:W-:Y:S05]  /*6330*/  @!P0 NANOSLEEP.SYNCS 0x989680 ;  /* 0x009896800000895d */ /* 0x002fea0003900000 */
[----:B------:R-:W1:Y:S02]  /*6340*/  @!P0 SYNCS.PHASECHK.TRANS64 P0, [R3+URZ+-0x8], R0 ;  /* 0xfffff800030085a7 */ /* 0x000e64000800007f */
[----:B-1----:R-:W-:Y:S05]  /*6350*/  @!P0 BRA `(.L_x_19) ;  /* 0xfffffffc00ec8947 */ /* 0x002fea000383ffff */
[----:B------:R-:W-:Y:S05]  /*6360*/  BRA `(.L_x_123) ;  /* 0xffffffb400307947 */ /* 0x000fea000383ffff */
.L_x_24:
[----:B-1----:R1:W2:Y:S02]  /*6370*/  SYNCS.PHASECHK.TRANS64.TRYWAIT P1, [R3+URZ], R0 ;  /* 0x00000000030075a7 */ /* 0x0022a4000802017f */
[----:B--2---:R-:W-:Y:S05]  /*6380*/  @!P1 NANOSLEEP.SYNCS 0x989680 ;  /* 0x009896800000995d */ /* 0x004fea0003900000 */
[----:B------:R-:W2:Y:S02]  /*6390*/  @!P1 SYNCS.PHASECHK.TRANS64 P1, [R3+URZ], R0 ;  /* 0x00000000030095a7 */ /* 0x000ea4000802007f */
[----:B--2---:R-:W-:Y:S05]  /*63a0*/  @!P1 BRA `(.L_x_24) ;  /* 0xfffffffc00f09947 */ /* 0x004fea000383ffff */
[----:B------:R-:W-:Y:S05]  /*63b0*/  BRA `(.L_x_23) ;  /* 0xffffffb4009c7947 */ /* 0x000fea000383ffff */
.L_x_29:
[----:B-1----:R-:W-:-:S04]  /*63c0*/  IMAD.U32 R5, RZ, RZ, UR5 ;  /* 0x00000005ff057e24 */ /* 0x002fc8000f8e00ff */
[----:B------:R1:W2:Y:S03]  /*63d0*/  SYNCS.PHASECHK.TRANS64.TRYWAIT P1, [R5+URZ], R4 ;  /* 0x00000004050075a7 */ /* 0x0002a6000802017f */
[----:B--2---:R-:W-:Y:S05]  /*63e0*/  @!P1 NANOSLEEP.SYNCS 0x989680 ;  /* 0x009896800000995d */ /* 0x004fea0003900000 */
[----:B------:R-:W2:Y:S02]  /*63f0*/  @!P1 SYNCS.PHASECHK.TRANS64 P1, [R5+URZ], R4 ;  /* 0x00000004050095a7 */ /* 0x000ea4000802007f */
[----:B--2---:R-:W-:Y:S05]  /*6400*/  @!P1 BRA `(.L_x_29) ;  /* 0xfffffffc00ec9947 */ /* 0x004fea000383ffff */
[----:B------:R-:W-:Y:S05]  /*6410*/  BRA `(.L_x_28) ;  /* 0xffffffbc00a47947 */ /* 0x000fea000383ffff */
.L_x_35:
[----:B0-----:R-:W-:-:S04]  /*6420*/  IMAD.U32 R3, RZ, RZ, UR43 ;  /* 0x0000002bff037e24 */ /* 0x001fc8000f8e00ff */
[----:B------:R0:W1:Y:S03]  /*6430*/  SYNCS.PHASECHK.TRANS64.TRYWAIT P0, [R3+URZ+0x8], R0 ;  /* 0x00000800030075a7 */ /* 0x000066000800017f */
[----:B-1----:R-:W-:Y:S05]  /*6440*/  @!P0 NANOSLEEP.SYNCS 0x989680 ;  /* 0x009896800000895d */ /* 0x002fea0003900000 */
[----:B------:R-:W1:Y:S02]  /*6450*/  @!P0 SYNCS.PHASECHK.TRANS64 P0, [R3+URZ+0x8], R0 ;  /* 0x00000800030085a7 */ /* 0x000e64000800007f */
[----:B-1----:R-:W-:Y:S05]  /*6460*/  @!P0 BRA `(.L_x_35) ;  /* 0xfffffffc00ec8947 */ /* 0x002fea000383ffff */
[----:B------:R-:W-:Y:S05]  /*6470*/  BRA `(.L_x_124) ;  /* 0xffffffc800347947 */ /* 0x000fea000383ffff */
.L_x_104:
[----:B------:R-:W-:Y:S01]  /*6480*/  BSSY B1, `(.L_x_125) ;  /* 0x0000006000017945 */ /* 0x000fe20003800000 */
[----:B------:R-:W-:-:S07]  /*6490*/  IMAD.MOV.U32 R15, RZ, RZ, -0x1 ;  /* 0xffffffffff0f7424 */ /* 0x000fce00078e00ff */
[----:B-----5:R-:W-:Y:S05]  /*64a0*/  WARPSYNC.COLLECTIVE R15, `(.L_x_126) ;  /* 0x000000000f0c7348 */ /* 0x020fea0003c00000 */
[----:B------:R-:W-:Y:S02]  /*64b0*/  ELECT P6, UR62, PT ;  /* 0x00000000003e782f */ /* 0x000fe400038c0000 */
[----:B------:R-:W-:Y:S01]  /*64c0*/  MOV R14, UR62 ;  /* 0x0000003e000e7c02 */ /* 0x000fe20008000f00 */
[----:B-----5:R-:W-:Y:S10]  /*64d0*/  ENDCOLLECTIVE ;  /* 0x000000000000791b */ /* 0x020ff40003800000 */
.L_x_126:
[----:B------:R-:W-:Y:S05]  /*64e0*/  BSYNC B1 ;  /* 0x0000000000017941 */ /* 0x000fea0003800000 */
.L_x_125:
[----:B------:R-:W-:Y:S05]  /*64f0*/  BRA `(.L_x_127) ;  /* 0xffffffec00907947 */ /* 0x000fea000383ffff */
.L_x_107:
[----:B-1----:R1:W2:Y:S02]  /*6500*/  SYNCS.PHASECHK.TRANS64.TRYWAIT P1, [R11+URZ+0x18], R6 ;  /* 0x000018060b0075a7 */ /* 0x0022a4000802017f */
[----:B--2---:R-:W-:Y:S05]  /*6510*/  @!P1 NANOSLEEP.SYNCS 0x989680 ;  /* 0x009896800000995d */ /* 0x004fea0003900000 */
[----:B------:R-:W2:Y:S02]  /*6520*/  @!P1 SYNCS.PHASECHK.TRANS64 P1, [R11+URZ+0x18], R6 ;  /* 0x000018060b0095a7 */ /* 0x000ea4000802007f */
[----:B--2---:R-:W-:Y:S05]  /*6530*/  @!P1 BRA `(.L_x_107) ;  /* 0xfffffffc00f09947 */ /* 0x004fea000383ffff */
[----:B------:R-:W-:Y:S05]  /*6540*/  BRA `(.L_x_128) ;  /* 0xffffffec00c87947 */ /* 0x000fea000383ffff */
.L_x_116:
[----:B------:R-:W-:Y:S01]  /*6550*/  BSSY B0, `(.L_x_129) ;  /* 0x0000006000007945 */ /* 0x000fe20003800000 */
[----:B------:R-:W-:-:S07]  /*6560*/  IMAD.MOV.U32 R15, RZ, RZ, -0x1 ;  /* 0xffffffffff0f7424 */ /* 0x000fce00078e00ff */
[----:B-----5:R-:W-:Y:S05]  /*6570*/  WARPSYNC.COLLECTIVE R15, `(.L_x_130) ;  /* 0x000000000f0c7348 */ /* 0x020fea0003c00000 */
[----:B------:R-:W-:Y:S02]  /*6580*/  ELECT P6, UR62, PT ;  /* 0x00000000003e782f */ /* 0x000fe400038c0000 */
[----:B------:R-:W-:Y:S01]  /*6590*/  MOV R14, UR62 ;  /* 0x0000003e000e7c02 */ /* 0x000fe20008000f00 */
[----:B-----5:R-:W-:Y:S10]  /*65a0*/  ENDCOLLECTIVE ;  /* 0x000000000000791b */ /* 0x020ff40003800000 */
.L_x_130:
[----:B------:R-:W-:Y:S05]  /*65b0*/  BSYNC B0 ;  /* 0x0000000000007941 */ /* 0x000fea0003800000 */
.L_x_129:
[----:B------:R-:W-:Y:S05]  /*65c0*/  BRA `(.L_x_131) ;  /* 0xfffffff800c07947 */ /* 0x000fea000383ffff */
.L_x_120:
[----:B0-----:R0:W1:Y:S02]  /*65d0*/  SYNCS.PHASECHK.TRANS64.TRYWAIT P0, [R7+URZ], R2 ;  /* 0x00000002070075a7 */ /* 0x001064000800017f */
[----:B-1----:R-:W-:Y:S05]  /*65e0*/  @!P0 NANOSLEEP.SYNCS 0x989680 ;  /* 0x009896800000895d */ /* 0x002fea0003900000 */
[----:B------:R-:W1:Y:S02]  /*65f0*/  @!P0 SYNCS.PHASECHK.TRANS64 P0, [R7+URZ], R2 ;  /* 0x00000002070085a7 */ /* 0x000e64000800007f */
[----:B-1----:R-:W-:Y:S05]  /*6600*/  @!P0 BRA `(.L_x_120) ;  /* 0xfffffffc00f08947 */ /* 0x002fea000383ffff */
[----:B------:R-:W-:Y:S05]  /*6610*/  BRA `(.L_x_132) ;  /* 0xfffffffc00007947 */ /* 0x000fea000383ffff */
.L_x_121:
[----:B0-----:R0:W1:Y:S02]  /*6620*/  SYNCS.PHASECHK.TRANS64.TRYWAIT P0, [R4+URZ], R3 ;  /* 0x00000003040075a7 */ /* 0x001064000800017f */
[----:B-1----:R-:W-:Y:S05]  /*6630*/  @!P0 NANOSLEEP.SYNCS 0x989680 ;  /* 0x009896800000895d */ /* 0x002fea0003900000 */
[----:B------:R-:W1:Y:S02]  /*6640*/  @!P0 SYNCS.PHASECHK.TRANS64 P0, [R4+URZ], R3 ;  /* 0x00000003040085a7 */ /* 0x000e64000800007f */
[----:B-1----:R-:W-:Y:S05]  /*6650*/  @!P0 BRA `(.L_x_121) ;  /* 0xfffffffc00f08947 */ /* 0x002fea000383ffff */
[----:B------:R-:W-:Y:S05]  /*6660*/  BRA `(.L_x_133) ;  /* 0xfffffffc00087947 */ /* 0x000fea000383ffff */
.L_x_134:
[----:B------:R-:W-:-:S00]  /*6670*/  BRA `(.L_x_134) ;  /* 0xfffffffc00fc7947 */ /* 0x000fc0000383ffff */
[----:B------:R-:W-:-:S00]  /*6680*/  NOP ;  /* 0x0000000000007918 */ /* 0x000fc00000000000 */
[----:B------:R-:W-:-:S00]  /*6690*/  NOP ;  /* 0x0000000000007918 */ /* 0x000fc00000000000 */
[----:B------:R-:W-:-:S00]  /*66a0*/  NOP ;  /* 0x0000000000007918 */ /* 0x000fc00000000000 */
[----:B------:R-:W-:-:S00]  /*66b0*/  NOP ;  /* 0x0000000000007918 */ /* 0x000fc00000000000 */
[----:B------:R-:W-:-:S00]  /*66c0*/  NOP ;  /* 0x0000000000007918 */ /* 0x000fc00000000000 */
[----:B------:R-:W-:-:S00]  /*66d0*/  NOP ;  /* 0x0000000000007918 */ /* 0x000fc00000000000 */
[----:B------:R-:W-:-:S00]  /*66e0*/  NOP ;  /* 0x0000000000007918 */ /* 0x000fc00000000000 */
[----:B------:R-:W-:-:S00]  /*66f0*/  NOP ;  /* 0x0000000000007918 */ /* 0x000fc00000000000 */
.L_x_135:


//--------------------- .nv.global.init           --------------------------
	.section	.nv.global.init,"aw",@progbits
.nv.global.init:
	.type		$str$22,@object
	.size		$str$22,($str$23 - $str$22)
$str$22:
        /*0000*/ 	.byte	0x6b, 0x5f, 0x74, 0x69, 0x6c, 0x65, 0x5f, 0x63, 0x6f, 0x75, 0x6e, 0x74, 0x20, 0x3e, 0x3d, 0x20
        /*0010*/ 	.byte	0x31, 0x00
	.type		$str$23,@object
	.size		$str$23,(__unnamed_1 - $str$23)
$str$23:
        /*0012*/ 	.byte	0x2f, 0x74, 0x6d, 0x70, 0x2f, 0x63, 0x75, 0x74, 0x6c, 0x61, 0x73, 0x73, 0x5f, 0x73, 0x77, 0x65
        /*0022*/ 	.byte	0x65, 0x70, 0x5f, 0x73, 0x72, 0x63, 0x2f, 0x69, 0x6e, 0x63, 0x6c, 0x75, 0x64, 0x65, 0x2f, 0x63
        /*0032*/ 	.byte	0x75, 0x74, 0x6c, 0x61, 0x73, 0x73, 0x2f, 0x67, 0x65, 0x6d, 0x6d, 0x2f, 0x63, 0x6f, 0x6c, 0x6c
        /*0042*/ 	.byte	0x65, 0x63, 0x74, 0x69, 0x76, 0x65, 0x2f, 0x73, 0x6d, 0x39, 0x30, 0x5f, 0x6d, 0x6d, 0x61, 0x5f
        /*0052*/ 	.byte	0x74, 0x6d, 0x61, 0x5f, 0x67, 0x6d, 0x6d, 0x61, 0x5f, 0x73, 0x73, 0x5f, 0x77, 0x61, 0x72, 0x70
        /*0062*/ 	.byte	0x73, 0x70, 0x65, 0x63, 0x69, 0x61, 0x6c, 0x69, 0x7a, 0x65, 0x64, 0x2e, 0x68, 0x70, 0x70, 0x00
	.type		__unnamed_1,@object
	.size		__unnamed_1,(.L_0 - __unnamed_1)
__unnamed_1:
        /*0072*/ 	.byte	0x76, 0x6f, 0x69, 0x64, 0x20, 0x63, 0x75, 0x74, 0x6c, 0x61, 0x73, 0x73, 0x3a, 0x3a, 0x67, 0x65
        /* <DEDUP_REMOVED lines=176> */
        /*0b82*/ 	.byte	0x00
.L_0:


//--------------------- .nv.shared._ZN7cutlass13device_kernelINS_4gemm6kernel13GemmUniversalIN4cute5tupleIJiiiiEEENS1_10collective13CollectiveMmaINS1_34MainloopSm90TmaGmmaWarpSpecializedILi3ENS5_IJNS4_1CILi4EEESB_NSA_ILi1EEEEEENS1_32KernelTmaWarpSpecializedPingpongEEENS5_IJNSA_ILi64EEESG_NSA_ILi128EEEEEEfNS5_IJlSC_lEEEfSJ_NS4_8TiledMMAINS4_8MMA_AtomIJNS4_4SM904GMMA29MMA_64x64x8_F32TF32TF32_SS_TNILNSN_7ScaleInE1ELSP_1EEEEEENS4_6LayoutINS5_IJSC_SC_SC_EEENS5_IJNSA_ILi0EEESU_SU_EEEEENS5_IJNS4_10UnderscoreESX_SX_EEEEENS4_23SM90_TMA_LOAD_MULTICASTENS4_14ComposedLayoutINS4_7SwizzleILi3ELi4ELi3EEENS4_18smem_ptr_flag_bitsILi32EEENSS_INS5_IJNSA_ILi8EEENSA_ILi32EEEEEENS5_IJS17_SC_EEEEEEEvNS4_8identityES10_S1B_vS1C_EENS_8epilogue10collective6detail29Sm90TmaWarpSpecializedAdapterINS1F_15DefaultEpilogueIfSJ_SJ_NS1E_6thread17LinearCombinationIfLi1EffLNS1J_9ScaleType4KindE0ELNS_15FloatRoundStyleE2EfEENS1_15EpilogueDefaultEEEEEvvEEEEvNT_6ParamsE --------------------------
	.section	.nv.shared._ZN7cutlass13device_kernelINS_4gemm6kernel13GemmUniversalIN4cute5tupleIJiiiiEEENS1_10collective13CollectiveMmaINS1_34MainloopSm90TmaGmmaWarpSpecializedILi3ENS5_IJNS4_1CILi4EEESB_NSA_ILi1EEEEEENS1_32KernelTmaWarpSpecializedPingpongEEENS5_IJNSA_ILi64EEESG_NSA_ILi128EEEEEEfNS5_IJlSC_lEEEfSJ_NS4_8TiledMMAINS4_8MMA_AtomIJNS4_4SM904GMMA29MMA_64x64x8_F32TF32TF32_SS_TNILNSN_7ScaleInE1ELSP_1EEEEEENS4_6LayoutINS5_IJSC_SC_SC_EEENS5_IJNSA_ILi0EEESU_SU_EEEEENS5_IJNS4_10UnderscoreESX_SX_EEEEENS4_23SM90_TMA_LOAD_MULTICASTENS4_14ComposedLayoutINS4_7SwizzleILi3ELi4ELi3EEENS4_18smem_ptr_flag_bitsILi32EEENSS_INS5_IJNSA_ILi8EEENSA_ILi32EEEEEENS5_IJS17_SC_EEEEEEEvNS4_8identityES10_S1B_vS1C_EENS_8epilogue10collective6detail29Sm90TmaWarpSpecializedAdapterINS1F_15DefaultEpilogueIfSJ_SJ_NS1E_6thread17LinearCombinationIfLi1EffLNS1J_9ScaleType4KindE0ELNS_15FloatRoundStyleE2EfEENS1_15EpilogueDefaultEEEEEvvEEEEvNT_6ParamsE,"aw",@nobits
	.sectionflags	@""
	.align	16
	.zero		1024


//--------------------- .nv.shared.reserved.0     --------------------------
	.section	.nv.shared.reserved.0,"aw",@nobits
	.weak		__nv_reservedSMEM_offset_0_alias
	.size		__nv_reservedSMEM_offset_0_alias, 0, 0
	.other		__nv_reservedSMEM_offset_0_alias,@"STO_CUDA_RESERVED_SHARED STV_DEFAULT"
__nv_reservedSMEM_offset_0_alias:
	.zero		0


//--------------------- .nv.global                --------------------------
	.section	.nv.global,"aw",@nobits
.nv.global:
	.type		_ZN40_INTERNAL_48a7f8df_4_k_cu_842006e1_175254cute1_E,@object
	.size		_ZN40_INTERNAL_48a7f8df_4_k_cu_842006e1_175254cute1_E,(_ZN40_INTERNAL_48a7f8df_4_k_cu_842006e1_175254cuda3std3__45__cpo6cbeginE - _ZN40_INTERNAL_48a7f8df_4_k_cu_842006e1_175254cute1_E)
_ZN40_INTERNAL_48a7f8df_4_k_cu_842006e1_175254cute1_E:
	.zero		1
	.type		_ZN40_INTERNAL_48a7f8df_4_k_cu_842006e1_175254cuda3std3__45__cpo6cbeginE,@object
	.size		_ZN40_INTERNAL_48a7f8df_4_k_cu_842006e1_175254cuda3std3__45__cpo6cbeginE,(_ZN40_INTERNAL_48a7f8df_4_k_cu_842006e1_175254cuda3std3__48in_placeE - _ZN40_INTERNAL_48a7f8df_4_k_cu_842006e1_175254cuda3std3__45__cpo6cbeginE)
_ZN40_INTERNAL_48a7f8df_4_k_cu_842006e1_175254cuda3std3__45__cpo6cbeginE:
	.zero		1
	.type		_ZN40_INTERNAL_48a7f8df_4_k_cu_842006e1_175254cuda3std3__48in_placeE,@object
	.size		_ZN40_INTERNAL_48a7f8df_4_k_cu_842006e1_175254cuda3std3__48in_placeE,(_ZN40_INTERNAL_48a7f8df_4_k_cu_842006e1_175254cuda3std6ranges3__45__cpo9iter_moveE - _ZN40_INTERNAL_48a7f8df_4_k_cu_842006e1_175254cuda3std3__48in_placeE)
_ZN40_INTERNAL_48a7f8df_4_k_cu_842006e1_175254cuda3std3__48in_placeE:
	.zero		1
	.type		_ZN40_INTERNAL_48a7f8df_4_k_cu_842006e1_175254cuda3std6ranges3__45__cpo9iter_moveE,@object
	.size		_ZN40_INTERNAL_48a7f8df_4_k_cu_842006e1_175254cuda3std6ranges3__45__cpo9iter_moveE,(_ZN40_INTERNAL_48a7f8df_4_k_cu_842006e1_175254cuda3std3__45__cpo5beginE - _ZN40_INTERNAL_48a7f8df_4_k_cu_842006e1_175254cuda3std6ranges3__45__cpo9iter_moveE)
_ZN40_INTERNAL_48a7f8df_4_k_cu_842006e1_175254cuda3std6ranges3__45__cpo9iter_moveE:
	.zero		1
	.type		_ZN40_INTERNAL_48a7f8df_4_k_cu_842006e1_175254cuda3std3__45__cpo5beginE,@object
	.size		_ZN40_INTERNAL_48a7f8df_4_k_cu_842006e1_175254cuda3std3__45__cpo5beginE,(_ZN40_INTERNAL_48a7f8df_4_k_cu_842006e1_175254cuda3std3__442_GLOBAL__N__48a7f8df_4_k_cu_842006e1_175256ignoreE - _ZN40_INTERNAL_48a7f8df_4_k_cu_842006e1_175254cuda3std3__45__cpo5beginE)
_ZN40_INTERNAL_48a7f8df_4_k_cu_842006e1_175254cuda3std3__45__cpo5beginE:
	.zero		1
	.type		_ZN40_INTERNAL_48a7f8df_4_k_cu_842006e1_175254cuda3std3__442_GLOBAL__N__48a7f8df_4_k_cu_842006e1_175256ignoreE,@object
	.size		_ZN40_INTERNAL_48a7f8df_4_k_cu_842006e1_175254cuda3std3__442_GLOBAL__N__48a7f8df_4_k_cu_842006e1_175256ignoreE,(_ZN40_INTERNAL_48a7f8df_4_k_cu_842006e1_175254cute7productE - _ZN40_INTERNAL_48a7f8df_4_k_cu_842006e1_175254cuda3std3__442_GLOBAL__N__48a7f8df_4_k_cu_842006e1_175256ignoreE)
_ZN40_INTERNAL_48a7f8df_4_k_cu_842006e1_175254cuda3std3__442_GLOBAL__N__48a7f8df_4_k_cu_842006e1_175256ignoreE:
	.zero		1
	.type		_ZN40_INTERNAL_48a7f8df_4_k_cu_842006e1_175254cute7productE,@object
	.size		_ZN40_INTERNAL_48a7f8df_4_k_cu_842006e1_175254cute7productE,(_ZN40_INTERNAL_48a7f8df_4_k_cu_842006e1_175254cuda3std3__45__cpo3endE - _ZN40_INTERNAL_48a7f8df_4_k_cu_842006e1_175254cute7productE)
_ZN40_INTERNAL_48a7f8df_4_k_cu_842006e1_175254cute7productE:
	.zero		1
	.type		_ZN40_INTERNAL_48a7f8df_4_k_cu_842006e1_175254cuda3std3__45__cpo3endE,@object
	.size		_ZN40_INTERNAL_48a7f8df_4_k_cu_842006e1_175254cuda3std3__45__cpo3endE,(_ZN40_INTERNAL_48a7f8df_4_k_cu_842006e1_175254cuda3std3__419piecewise_constructE - _ZN40_INTERNAL_48a7f8df_4_k_cu_842006e1_175254cuda3std3__45__cpo3endE)
_ZN40_INTERNAL_48a7f8df_4_k_cu_842006e1_175254cuda3std3__45__cpo3endE:
	.zero		1
	.type		_ZN40_INTERNAL_48a7f8df_4_k_cu_842006e1_175254cuda3std3__419piecewise_constructE,@object
	.size		_ZN40_INTERNAL_48a7f8df_4_k_cu_842006e1_175254cuda3std3__419piecewise_constructE,(_ZN40_INTERNAL_48a7f8df_4_k_cu_842006e1_175254cuda3std3__45__cpo4cendE - _ZN40_INTERNAL_48a7f8df_4_k_cu_842006e1_175254cuda3std3__419piecewise_constructE)
_ZN40_INTERNAL_48a7f8df_4_k_cu_842006e1_175254cuda3std3__419piecewise_constructE:
	.zero		1
	.type		_ZN40_INTERNAL_48a7f8df_4_k_cu_842006e1_175254cuda3std3__45__cpo4cendE,@object
	.size		_ZN40_INTERNAL_48a7f8df_4_k_cu_842006e1_175254cuda3std3__45__cpo4cendE,(_ZN40_INTERNAL_48a7f8df_4_k_cu_842006e1_175254cuda3std6ranges3__45__cpo4swapE - _ZN40_INTERNAL_48a7f8df_4_k_cu_842006e1_175254cuda3std3__45__cpo4cendE)
_ZN40_INTERNAL_48a7f8df_4_k_cu_842006e1_175254cuda3std3__45__cpo4cendE:
	.zero		1
	.type		_ZN40_INTERNAL_48a7f8df_4_k_cu_842006e1_175254cuda3std6ranges3__45__cpo4swapE,@object
	.size		_ZN40_INTERNAL_48a7f8df_4_k_cu_842006e1_175254cuda3std6ranges3__45__cpo4swapE,(.L_8 - _ZN40_INTERNAL_48a7f8df_4_k_cu_842006e1_175254cuda3std6ranges3__45__cpo4swapE)
_ZN40_INTERNAL_48a7f8df_4_k_cu_842006e1_175254cuda3std6ranges3__45__cpo4swapE:
	.zero		1
.L_8:


//--------------------- .nv.constant0._ZN7cutlass13device_kernelINS_4gemm6kernel13GemmUniversalIN4cute5tupleIJiiiiEEENS1_10collective13CollectiveMmaINS1_34MainloopSm90TmaGmmaWarpSpecializedILi3ENS5_IJNS4_1CILi4EEESB_NSA_ILi1EEEEEENS1_32KernelTmaWarpSpecializedPingpongEEENS5_IJNSA_ILi64EEESG_NSA_ILi128EEEEEEfNS5_IJlSC_lEEEfSJ_NS4_8TiledMMAINS4_8MMA_AtomIJNS4_4SM904GMMA29MMA_64x64x8_F32TF32TF32_SS_TNILNSN_7ScaleInE1ELSP_1EEEEEENS4_6LayoutINS5_IJSC_SC_SC_EEENS5_IJNSA_ILi0EEESU_SU_EEEEENS5_IJNS4_10UnderscoreESX_SX_EEEEENS4_23SM90_TMA_LOAD_MULTICASTENS4_14ComposedLayoutINS4_7SwizzleILi3ELi4ELi3EEENS4_18smem_ptr_flag_bitsILi32EEENSS_INS5_IJNSA_ILi8EEENSA_ILi32EEEEEENS5_IJS17_SC_EEEEEEEvNS4_8identityES10_S1B_vS1C_EENS_8epilogue10collective6detail29Sm90TmaWarpSpecializedAdapterINS1F_15DefaultEpilogueIfSJ_SJ_NS1E_6thread17LinearCombinationIfLi1EffLNS1J_9ScaleType4KindE0ELNS_15FloatRoundStyleE2EfEENS1_15EpilogueDefaultEEEEEvvEEEEvNT_6ParamsE --------------------------
	.section	.nv.constant0._ZN7cutlass13device_kernelINS_4gemm6kernel13GemmUniversalIN4cute5tupleIJiiiiEEENS1_10collective13CollectiveMmaINS1_34MainloopSm90TmaGmmaWarpSpecializedILi3ENS5_IJNS4_1CILi4EEESB_NSA_ILi1EEEEEENS1_32KernelTmaWarpSpecializedPingpongEEENS5_IJNSA_ILi64EEESG_NSA_ILi128EEEEEEfNS5_IJlSC_lEEEfSJ_NS4_8TiledMMAINS4_8MMA_AtomIJNS4_4SM904GMMA29MMA_64x64x8_F32TF32TF32_SS_TNILNSN_7ScaleInE1ELSP_1EEEEEENS4_6LayoutINS5_IJSC_SC_SC_EEENS5_IJNSA_ILi0EEESU_SU_EEEEENS5_IJNS4_10UnderscoreESX_SX_EEEEENS4_23SM90_TMA_LOAD_MULTICASTENS4_14ComposedLayoutINS4_7SwizzleILi3ELi4ELi3EEENS4_18smem_ptr_flag_bitsILi32EEENSS_INS5_IJNSA_ILi8EEENSA_ILi32EEEEEENS5_IJS17_SC_EEEEEEEvNS4_8identityES10_S1B_vS1C_EENS_8epilogue10collective6detail29Sm90TmaWarpSpecializedAdapterINS1F_15DefaultEpilogueIfSJ_SJ_NS1E_6thread17LinearCombinationIfLi1EffLNS1J_9ScaleType4KindE0ELNS_15FloatRoundStyleE2EfEENS1_15EpilogueDefaultEEEEEvvEEEEvNT_6ParamsE,"a",@progbits
	.sectionflags	@""
	.align	4
.nv.constant0._ZN7cutlass13device_kernelINS_4gemm6kernel13GemmUniversalIN4cute5tupleIJiiiiEEENS1_10collective13CollectiveMmaINS1_34MainloopSm90TmaGmmaWarpSpecializedILi3ENS5_IJNS4_1CILi4EEESB_NSA_ILi1EEEEEENS1_32KernelTmaWarpSpecializedPingpongEEENS5_IJNSA_ILi64EEESG_NSA_ILi128EEEEEEfNS5_IJlSC_lEEEfSJ_NS4_8TiledMMAINS4_8MMA_AtomIJNS4_4SM904GMMA29MMA_64x64x8_F32TF32TF32_SS_TNILNSN_7ScaleInE1ELSP_1EEEEEENS4_6LayoutINS5_IJSC_SC_SC_EEENS5_IJNSA_ILi0EEESU_SU_EEEEENS5_IJNS4_10UnderscoreESX_SX_EEEEENS4_23SM90_TMA_LOAD_MULTICASTENS4_14ComposedLayoutINS4_7SwizzleILi3ELi4ELi3EEENS4_18smem_ptr_flag_bitsILi32EEENSS_INS5_IJNSA_ILi8EEENSA_ILi32EEEEEENS5_IJS17_SC_EEEEEEEvNS4_8identityES10_S1B_vS1C_EENS_8epilogue10collective6detail29Sm90TmaWarpSpecializedAdapterINS1F_15DefaultEpilogueIfSJ_SJ_NS1E_6thread17LinearCombinationIfLi1EffLNS1J_9ScaleType4KindE0ELNS_15FloatRoundStyleE2EfEENS1_15EpilogueDefaultEEEEEvvEEEEvNT_6ParamsE:
	.zero		1664


//--------------------- SYMBOLS --------------------------

	.type		.nv.reservedSmem.offset0,@object
	.size		.nv.reservedSmem.offset0,0x4
	.type		__assertfail,@function
